	.target	sm_103a

	.elftype	@"ET_EXEC"


//--------------------- .note.nv.tkinfo           --------------------------
	.section	.note.nv.tkinfo,"",@"SHT_NOTE"
	.sectionflags	@"SHF_NOTE_NV_TKINFO"
	.tkinfo
        /*0018*/ 	.word	0x00000002
        /*0030*/ 	.string	""
        /*0030*/ 	.string	"ptxas"
        /*0030*/ 	.string	"Cuda compilation tools, release 13.0, V13.0.88"
        /*0030*/ 	.string	"Build cuda_13.0.r13.0/compiler.36424714_0"
        /*0030*/ 	.string	"-arch sm_103a -m 64 "



//--------------------- .note.nv.cuinfo           --------------------------
	.section	.note.nv.cuinfo,"",@"SHT_NOTE"
	.sectionflags	@"SHF_NOTE_NV_CUINFO"
        /*0018*/ 	.short	0x0002
        /*001a*/ 	.short	0x0067
        /*001c*/ 	.short	0x0082
	.zero		2


//--------------------- .nv.info                  --------------------------
	.section	.nv.info,"",@"SHT_CUDA_INFO"
	.align	4


	//----- nvinfo : EIATTR_REGCOUNT
	.align		4
        /*0000*/ 	.byte	0x04, 0x2f
        /*0002*/ 	.short	(.L_12 - .L_11)
	.align		4
.L_11:
        /*0004*/ 	.word	index@(_ZN7cutlass13device_kernelIN5flash19enable_sm80_to_sm89INS1_16FlashAttnFwdSm80INS1_25CollectiveMainloopFwdSm80ILi4ELi1ELb0EN4cute5tupleIJNS5_1CILi128EEENS7_ILi80EEENS7_ILi64EEEEEELi64ENS_6half_tEfNS_4arch4Sm80ELb1ELb0ELb1ELb1ELb1ELb1ELb1ELb1EEENS1_21CollectiveEpilogueFwdINS6_IJS8_SA_S9_EEENS6_IJNS7_ILi1EEESI_SI_EEESC_SE_Li128ELb1ELb1ELb1ELb0EEENS1_36VarlenDynamicPersistentTileSchedulerILi128ELi80ELi128ELi128ELb1ELb1ELb0ELb1ELb1ELb1EEEEEEEEEvNT_6ParamsE)
        /*0008*/ 	.word	0x00000004


	//----- nvinfo : EIATTR_FRAME_SIZE
	.align		4
.L_12:
        /*000c*/ 	.byte	0x04, 0x11
        /*000e*/ 	.short	(.L_14 - .L_13)
	.align		4
.L_13:
        /*0010*/ 	.word	index@(_ZN7cutlass13device_kernelIN5flash19enable_sm80_to_sm89INS1_16FlashAttnFwdSm80INS1_25CollectiveMainloopFwdSm80ILi4ELi1ELb0EN4cute5tupleIJNS5_1CILi128EEENS7_ILi80EEENS7_ILi64EEEEEELi64ENS_6half_tEfNS_4arch4Sm80ELb1ELb0ELb1ELb1ELb1ELb1ELb1ELb1EEENS1_21CollectiveEpilogueFwdINS6_IJS8_SA_S9_EEENS6_IJNS7_ILi1EEESI_SI_EEESC_SE_Li128ELb1ELb1ELb1ELb0EEENS1_36VarlenDynamicPersistentTileSchedulerILi128ELi80ELi128ELi128ELb1ELb1ELb0ELb1ELb1ELb1EEEEEEEEEvNT_6ParamsE)
        /*0014*/ 	.word	0x00000000


	//----- nvinfo : EIATTR_REGCOUNT
	.align		4
.L_14:
        /*0018*/ 	.byte	0x04, 0x2f
        /*001a*/ 	.short	(.L_16 - .L_15)
	.align		4
.L_15:
        /*001c*/ 	.word	index@(_ZN7cutlass13device_kernelIN5flash19enable_sm80_to_sm89INS1_16FlashAttnFwdSm80INS1_25CollectiveMainloopFwdSm80ILi4ELi1ELb0EN4cute5tupleIJNS5_1CILi128EEENS7_ILi80EEENS7_ILi64EEEEEELi64ENS_6half_tEfNS_4arch4Sm80ELb1ELb0ELb1ELb1ELb1ELb0ELb1ELb1EEENS1_21CollectiveEpilogueFwdINS6_IJS8_SA_S9_EEENS6_IJNS7_ILi1EEESI_SI_EEESC_SE_Li128ELb1ELb1ELb1ELb0EEENS1_36VarlenDynamicPersistentTileSchedulerILi128ELi80ELi128ELi128ELb1ELb1ELb0ELb1ELb1ELb1EEEEEEEEEvNT_6ParamsE)
        /*0020*/ 	.word	0x00000004


	//----- nvinfo : EIATTR_FRAME_SIZE
	.align		4
.L_16:
        /*0024*/ 	.byte	0x04, 0x11
        /*0026*/ 	.short	(.L_18 - .L_17)
	.align		4
.L_17:
        /*0028*/ 	.word	index@(_ZN7cutlass13device_kernelIN5flash19enable_sm80_to_sm89INS1_16FlashAttnFwdSm80INS1_25CollectiveMainloopFwdSm80ILi4ELi1ELb0EN4cute5tupleIJNS5_1CILi128EEENS7_ILi80EEENS7_ILi64EEEEEELi64ENS_6half_tEfNS_4arch4Sm80ELb1ELb0ELb1ELb1ELb1ELb0ELb1ELb1EEENS1_21CollectiveEpilogueFwdINS6_IJS8_SA_S9_EEENS6_IJNS7_ILi1EEESI_SI_EEESC_SE_Li128ELb1ELb1ELb1ELb0EEENS1_36VarlenDynamicPersistentTileSchedulerILi128ELi80ELi128ELi128ELb1ELb1ELb0ELb1ELb1ELb1EEEEEEEEEvNT_6ParamsE)
        /*002c*/ 	.word	0x00000000


	//----- nvinfo : EIATTR_REGCOUNT
	.align		4
.L_18:
        /*0030*/ 	.byte	0x04, 0x2f
        /*0032*/ 	.short	(.L_20 - .L_19)
	.align		4
.L_19:
        /*0034*/ 	.word	index@(_ZN7cutlass13device_kernelIN5flash19enable_sm80_to_sm89INS1_16FlashAttnFwdSm80INS1_25CollectiveMainloopFwdSm80ILi4ELi1ELb0EN4cute5tupleIJNS5_1CILi128EEENS7_ILi112EEENS7_ILi64EEEEEELi64ENS_6half_tEfNS_4arch4Sm80ELb1ELb0ELb1ELb0ELb1ELb0ELb1ELb1EEENS1_21CollectiveEpilogueFwdINS6_IJS8_SA_S9_EEENS6_IJNS7_ILi1EEESI_SI_EEESC_SE_Li128ELb0ELb1ELb1ELb0EEENS1_30DynamicPersistentTileSchedulerILi128ELi128ELb1ELb1ELb0EEEEEEEEEvNT_6ParamsE)
        /*0038*/ 	.word	0x00000004


	//----- nvinfo : EIATTR_FRAME_SIZE
	.align		4
.L_20:
        /*003c*/ 	.byte	0x04, 0x11
        /*003e*/ 	.short	(.L_22 - .L_21)
	.align		4
.L_21:
        /*0040*/ 	.word	index@(_ZN7cutlass13device_kernelIN5flash19enable_sm80_to_sm89INS1_16FlashAttnFwdSm80INS1_25CollectiveMainloopFwdSm80ILi4ELi1ELb0EN4cute5tupleIJNS5_1CILi128EEENS7_ILi112EEENS7_ILi64EEEEEELi64ENS_6half_tEfNS_4arch4Sm80ELb1ELb0ELb1ELb0ELb1ELb0ELb1ELb1EEENS1_21CollectiveEpilogueFwdINS6_IJS8_SA_S9_EEENS6_IJNS7_ILi1EEESI_SI_EEESC_SE_Li128ELb0ELb1ELb1ELb0EEENS1_30DynamicPersistentTileSchedulerILi128ELi128ELb1ELb1ELb0EEEEEEEEEvNT_6ParamsE)
        /*0044*/ 	.word	0x00000000


	//----- nvinfo : EIATTR_REGCOUNT
	.align		4
.L_22:
        /*0048*/ 	.byte	0x04, 0x2f
        /*004a*/ 	.short	(.L_24 - .L_23)
	.align		4
.L_23:
        /*004c*/ 	.word	index@(_ZN7cutlass13device_kernelIN5flash19enable_sm80_to_sm89INS1_16FlashAttnFwdSm80INS1_25CollectiveMainloopFwdSm80ILi4ELi1ELb0EN4cute5tupleIJNS5_1CILi128EEENS7_ILi80EEENS7_ILi64EEEEEELi64ENS_6half_tEfNS_4arch4Sm80ELb0ELb1ELb1ELb1ELb1ELb1ELb1ELb1EEENS1_21CollectiveEpilogueFwdINS6_IJS8_SA_S9_EEENS6_IJNS7_ILi1EEESI_SI_EEESC_SE_Li128ELb1ELb1ELb1ELb0EEENS1_36VarlenDynamicPersistentTileSchedulerILi128ELi80ELi128ELi128ELb1ELb1ELb0ELb1ELb0ELb1EEEEEEEEEvNT_6ParamsE)
        /*0050*/ 	.word	0x00000004


	//----- nvinfo : EIATTR_FRAME_SIZE
	.align		4
.L_24:
        /*0054*/ 	.byte	0x04, 0x11
        /*0056*/ 	.short	(.L_26 - .L_25)
	.align		4
.L_25:
        /*0058*/ 	.word	index@(_ZN7cutlass13device_kernelIN5flash19enable_sm80_to_sm89INS1_16FlashAttnFwdSm80INS1_25CollectiveMainloopFwdSm80ILi4ELi1ELb0EN4cute5tupleIJNS5_1CILi128EEENS7_ILi80EEENS7_ILi64EEEEEELi64ENS_6half_tEfNS_4arch4Sm80ELb0ELb1ELb1ELb1ELb1ELb1ELb1ELb1EEENS1_21CollectiveEpilogueFwdINS6_IJS8_SA_S9_EEENS6_IJNS7_ILi1EEESI_SI_EEESC_SE_Li128ELb1ELb1ELb1ELb0EEENS1_36VarlenDynamicPersistentTileSchedulerILi128ELi80ELi128ELi128ELb1ELb1ELb0ELb1ELb0ELb1EEEEEEEEEvNT_6ParamsE)
        /*005c*/ 	.word	0x00000000


	//----- nvinfo : EIATTR_REGCOUNT
	.align		4
.L_26:
        /*0060*/ 	.byte	0x04, 0x2f
        /*0062*/ 	.short	(.L_28 - .L_27)
	.align		4
.L_27:
        /*0064*/ 	.word	index@(_ZN7cutlass13device_kernelIN5flash19enable_sm80_to_sm89INS1_16FlashAttnFwdSm80INS1_25CollectiveMainloopFwdSm80ILi4ELi1ELb0EN4cute5tupleIJNS5_1CILi128EEENS7_ILi80EEENS7_ILi64EEEEEELi64ENS_6half_tEfNS_4arch4Sm80ELb0ELb1ELb1ELb1ELb1ELb0ELb1ELb1EEENS1_21CollectiveEpilogueFwdINS6_IJS8_SA_S9_EEENS6_IJNS7_ILi1EEESI_SI_EEESC_SE_Li128ELb1ELb1ELb1ELb0EEENS1_36VarlenDynamicPersistentTileSchedulerILi128ELi80ELi128ELi128ELb1ELb1ELb0ELb1ELb0ELb1EEEEEEEEEvNT_6ParamsE)
        /*0068*/ 	.word	0x00000004


	//----- nvinfo : EIATTR_FRAME_SIZE
	.align		4
.L_28:
        /*006c*/ 	.byte	0x04, 0x11
        /*006e*/ 	.short	(.L_30 - .L_29)
	.align		4
.L_29:
        /*0070*/ 	.word	index@(_ZN7cutlass13device_kernelIN5flash19enable_sm80_to_sm89INS1_16FlashAttnFwdSm80INS1_25CollectiveMainloopFwdSm80ILi4ELi1ELb0EN4cute5tupleIJNS5_1CILi128EEENS7_ILi80EEENS7_ILi64EEEEEELi64ENS_6half_tEfNS_4arch4Sm80ELb0ELb1ELb1ELb1ELb1ELb0ELb1ELb1EEENS1_21CollectiveEpilogueFwdINS6_IJS8_SA_S9_EEENS6_IJNS7_ILi1EEESI_SI_EEESC_SE_Li128ELb1ELb1ELb1ELb0EEENS1_36VarlenDynamicPersistentTileSchedulerILi128ELi80ELi128ELi128ELb1ELb1ELb0ELb1ELb0ELb1EEEEEEEEEvNT_6ParamsE)
        /*0074*/ 	.word	0x00000000


	//----- nvinfo : EIATTR_REGCOUNT
	.align		4
.L_30:
        /*0078*/ 	.byte	0x04, 0x2f
        /*007a*/ 	.short	(.L_32 - .L_31)
	.align		4
.L_31:
        /*007c*/ 	.word	index@(_ZN7cutlass13device_kernelIN5flash19enable_sm80_to_sm89INS1_16FlashAttnFwdSm80INS1_25CollectiveMainloopFwdSm80ILi4ELi1ELb0EN4cute5tupleIJNS5_1CILi128EEENS7_ILi96EEENS7_ILi64EEEEEELi64ENS_6half_tEfNS_4arch4Sm80ELb0ELb1ELb1ELb0ELb1ELb0ELb1ELb1EEENS1_21CollectiveEpilogueFwdINS6_IJS8_SA_S9_EEENS6_IJNS7_ILi1EEESI_SI_EEESC_SE_Li128ELb0ELb1ELb1ELb0EEENS1_19SingleTileSchedulerILb0ELb1ELb1ELi128EEEEEEEEEvNT_6ParamsE)
        /*0080*/ 	.word	0x00000004


	//----- nvinfo : EIATTR_FRAME_SIZE
	.align		4
.L_32:
        /*0084*/ 	.byte	0x04, 0x11
        /*0086*/ 	.short	(.L_34 - .L_33)
	.align		4
.L_33:
        /*0088*/ 	.word	index@(_ZN7cutlass13device_kernelIN5flash19enable_sm80_to_sm89INS1_16FlashAttnFwdSm80INS1_25CollectiveMainloopFwdSm80ILi4ELi1ELb0EN4cute5tupleIJNS5_1CILi128EEENS7_ILi96EEENS7_ILi64EEEEEELi64ENS_6half_tEfNS_4arch4Sm80ELb0ELb1ELb1ELb0ELb1ELb0ELb1ELb1EEENS1_21CollectiveEpilogueFwdINS6_IJS8_SA_S9_EEENS6_IJNS7_ILi1EEESI_SI_EEESC_SE_Li128ELb0ELb1ELb1ELb0EEENS1_19SingleTileSchedulerILb0ELb1ELb1ELi128EEEEEEEEEvNT_6ParamsE)
        /*008c*/ 	.word	0x00000000


	//----- nvinfo : EIATTR_REGCOUNT
	.align		4
.L_34:
        /*0090*/ 	.byte	0x04, 0x2f
        /*0092*/ 	.short	(.L_36 - .L_35)
	.align		4
.L_35:
        /*0094*/ 	.word	index@(_ZN7cutlass13device_kernelIN5flash19enable_sm80_to_sm89INS1_16FlashAttnFwdSm80INS1_25CollectiveMainloopFwdSm80ILi4ELi1ELb0EN4cute5tupleIJNS5_1CILi128EEENS7_ILi80EEENS7_ILi64EEEEEELi64ENS_6half_tEfNS_4arch4Sm80ELb0ELb0ELb1ELb1ELb1ELb1ELb1ELb1EEENS1_21CollectiveEpilogueFwdINS6_IJS8_SA_S9_EEENS6_IJNS7_ILi1EEESI_SI_EEESC_SE_Li128ELb1ELb1ELb1ELb0EEENS1_36VarlenDynamicPersistentTileSchedulerILi128ELi80ELi128ELi128ELb1ELb1ELb0ELb0ELb1ELb1EEEEEEEEEvNT_6ParamsE)
        /*0098*/ 	.word	0x00000004


	//----- nvinfo : EIATTR_FRAME_SIZE
	.align		4
.L_36:
        /*009c*/ 	.byte	0x04, 0x11
        /*009e*/ 	.short	(.L_38 - .L_37)
	.align		4
.L_37:
        /*00a0*/ 	.word	index@(_ZN7cutlass13device_kernelIN5flash19enable_sm80_to_sm89INS1_16FlashAttnFwdSm80INS1_25CollectiveMainloopFwdSm80ILi4ELi1ELb0EN4cute5tupleIJNS5_1CILi128EEENS7_ILi80EEENS7_ILi64EEEEEELi64ENS_6half_tEfNS_4arch4Sm80ELb0ELb0ELb1ELb1ELb1ELb1ELb1ELb1EEENS1_21CollectiveEpilogueFwdINS6_IJS8_SA_S9_EEENS6_IJNS7_ILi1EEESI_SI_EEESC_SE_Li128ELb1ELb1ELb1ELb0EEENS1_36VarlenDynamicPersistentTileSchedulerILi128ELi80ELi128ELi128ELb1ELb1ELb0ELb0ELb1ELb1EEEEEEEEEvNT_6ParamsE)
        /*00a4*/ 	.word	0x00000000


	//----- nvinfo : EIATTR_REGCOUNT
	.align		4
.L_38:
        /*00a8*/ 	.byte	0x04, 0x2f
        /*00aa*/ 	.short	(.L_40 - .L_39)
	.align		4
.L_39:
        /*00ac*/ 	.word	index@(_ZN7cutlass13device_kernelIN5flash19enable_sm80_to_sm89INS1_16FlashAttnFwdSm80INS1_25CollectiveMainloopFwdSm80ILi4ELi1ELb0EN4cute5tupleIJNS5_1CILi128EEENS7_ILi80EEENS7_ILi64EEEEEELi64ENS_6half_tEfNS_4arch4Sm80ELb0ELb0ELb1ELb1ELb1ELb0ELb1ELb1EEENS1_21CollectiveEpilogueFwdINS6_IJS8_SA_S9_EEENS6_IJNS7_ILi1EEESI_SI_EEESC_SE_Li128ELb1ELb1ELb1ELb0EEENS1_36VarlenDynamicPersistentTileSchedulerILi128ELi80ELi128ELi128ELb1ELb1ELb0ELb0ELb1ELb1EEEEEEEEEvNT_6ParamsE)
        /*00b0*/ 	.word	0x00000004


	//----- nvinfo : EIATTR_FRAME_SIZE
	.align		4
.L_40:
        /*00b4*/ 	.byte	0x04, 0x11
        /*00b6*/ 	.short	(.L_42 - .L_41)
	.align		4
.L_41:
        /*00b8*/ 	.word	index@(_ZN7cutlass13device_kernelIN5flash19enable_sm80_to_sm89INS1_16FlashAttnFwdSm80INS1_25CollectiveMainloopFwdSm80ILi4ELi1ELb0EN4cute5tupleIJNS5_1CILi128EEENS7_ILi80EEENS7_ILi64EEEEEELi64ENS_6half_tEfNS_4arch4Sm80ELb0ELb0ELb1ELb1ELb1ELb0ELb1ELb1EEENS1_21CollectiveEpilogueFwdINS6_IJS8_SA_S9_EEENS6_IJNS7_ILi1EEESI_SI_EEESC_SE_Li128ELb1ELb1ELb1ELb0EEENS1_36VarlenDynamicPersistentTileSchedulerILi128ELi80ELi128ELi128ELb1ELb1ELb0ELb0ELb1ELb1EEEEEEEEEvNT_6ParamsE)
        /*00bc*/ 	.word	0x00000000


	//----- nvinfo : EIATTR_REGCOUNT
	.align		4
.L_42:
        /*00c0*/ 	.byte	0x04, 0x2f
        /*00c2*/ 	.short	(.L_44 - .L_43)
	.align		4
.L_43:
        /*00c4*/ 	.word	index@(_ZN7cutlass13device_kernelIN5flash19enable_sm80_to_sm89INS1_16FlashAttnFwdSm80INS1_25CollectiveMainloopFwdSm80ILi4ELi1ELb0EN4cute5tupleIJNS5_1CILi128EEENS7_ILi112EEENS7_ILi64EEEEEELi64ENS_6half_tEfNS_4arch4Sm80ELb0ELb0ELb1ELb0ELb1ELb0ELb1ELb1EEENS1_21CollectiveEpilogueFwdINS6_IJS8_SA_S9_EEENS6_IJNS7_ILi1EEESI_SI_EEESC_SE_Li128ELb0ELb1ELb1ELb0EEENS1_19SingleTileSchedulerILb0ELb1ELb1ELi128EEEEEEEEEvNT_6ParamsE)
        /*00c8*/ 	.word	0x00000004


	//----- nvinfo : EIATTR_FRAME_SIZE
	.align		4
.L_44:
        /*00cc*/ 	.byte	0x04, 0x11
        /*00ce*/ 	.short	(.L_46 - .L_45)
	.align		4
.L_45:
        /*00d0*/ 	.word	index@(_ZN7cutlass13device_kernelIN5flash19enable_sm80_to_sm89INS1_16FlashAttnFwdSm80INS1_25CollectiveMainloopFwdSm80ILi4ELi1ELb0EN4cute5tupleIJNS5_1CILi128EEENS7_ILi112EEENS7_ILi64EEEEEELi64ENS_6half_tEfNS_4arch4Sm80ELb0ELb0ELb1ELb0ELb1ELb0ELb1ELb1EEENS1_21CollectiveEpilogueFwdINS6_IJS8_SA_S9_EEENS6_IJNS7_ILi1EEESI_SI_EEESC_SE_Li128ELb0ELb1ELb1ELb0EEENS1_19SingleTileSchedulerILb0ELb1ELb1ELi128EEEEEEEEEvNT_6ParamsE)
        /*00d4*/ 	.word	0x00000000


	//----- nvinfo : EIATTR_MIN_STACK_SIZE
	.align		4
.L_46:
        /*00d8*/ 	.byte	0x04, 0x12
        /*00da*/ 	.short	(.L_48 - .L_47)
	.align		4
.L_47:
        /*00dc*/ 	.word	index@(_ZN7cutlass13device_kernelIN5flash19enable_sm80_to_sm89INS1_16FlashAttnFwdSm80INS1_25CollectiveMainloopFwdSm80ILi4ELi1ELb0EN4cute5tupleIJNS5_1CILi128EEENS7_ILi112EEENS7_ILi64EEEEEELi64ENS_6half_tEfNS_4arch4Sm80ELb0ELb0ELb1ELb0ELb1ELb0ELb1ELb1EEENS1_21CollectiveEpilogueFwdINS6_IJS8_SA_S9_EEENS6_IJNS7_ILi1EEESI_SI_EEESC_SE_Li128ELb0ELb1ELb1ELb0EEENS1_19SingleTileSchedulerILb0ELb1ELb1ELi128EEEEEEEEEvNT_6ParamsE)
        /*00e0*/ 	.word	0x00000000


	//----- nvinfo : EIATTR_MIN_STACK_SIZE
	.align		4
.L_48:
        /*00e4*/ 	.byte	0x04, 0x12
        /*00e6*/ 	.short	(.L_50 - .L_49)
	.align		4
.L_49:
        /*00e8*/ 	.word	index@(_ZN7cutlass13device_kernelIN5flash19enable_sm80_to_sm89INS1_16FlashAttnFwdSm80INS1_25CollectiveMainloopFwdSm80ILi4ELi1ELb0EN4cute5tupleIJNS5_1CILi128EEENS7_ILi80EEENS7_ILi64EEEEEELi64ENS_6half_tEfNS_4arch4Sm80ELb0ELb0ELb1ELb1ELb1ELb0ELb1ELb1EEENS1_21CollectiveEpilogueFwdINS6_IJS8_SA_S9_EEENS6_IJNS7_ILi1EEESI_SI_EEESC_SE_Li128ELb1ELb1ELb1ELb0EEENS1_36VarlenDynamicPersistentTileSchedulerILi128ELi80ELi128ELi128ELb1ELb1ELb0ELb0ELb1ELb1EEEEEEEEEvNT_6ParamsE)
        /*00ec*/ 	.word	0x00000000


	//----- nvinfo : EIATTR_MIN_STACK_SIZE
	.align		4
.L_50:
        /*00f0*/ 	.byte	0x04, 0x12
        /*00f2*/ 	.short	(.L_52 - .L_51)
	.align		4
.L_51:
        /*00f4*/ 	.word	index@(_ZN7cutlass13device_kernelIN5flash19enable_sm80_to_sm89INS1_16FlashAttnFwdSm80INS1_25CollectiveMainloopFwdSm80ILi4ELi1ELb0EN4cute5tupleIJNS5_1CILi128EEENS7_ILi80EEENS7_ILi64EEEEEELi64ENS_6half_tEfNS_4arch4Sm80ELb0ELb0ELb1ELb1ELb1ELb1ELb1ELb1EEENS1_21CollectiveEpilogueFwdINS6_IJS8_SA_S9_EEENS6_IJNS7_ILi1EEESI_SI_EEESC_SE_Li128ELb1ELb1ELb1ELb0EEENS1_36VarlenDynamicPersistentTileSchedulerILi128ELi80ELi128ELi128ELb1ELb1ELb0ELb0ELb1ELb1EEEEEEEEEvNT_6ParamsE)
        /*00f8*/ 	.word	0x00000000


	//----- nvinfo : EIATTR_MIN_STACK_SIZE
	.align		4
.L_52:
        /*00fc*/ 	.byte	0x04, 0x12
        /*00fe*/ 	.short	(.L_54 - .L_53)
	.align		4
.L_53:
        /*0100*/ 	.word	index@(_ZN7cutlass13device_kernelIN5flash19enable_sm80_to_sm89INS1_16FlashAttnFwdSm80INS1_25CollectiveMainloopFwdSm80ILi4ELi1ELb0EN4cute5tupleIJNS5_1CILi128EEENS7_ILi96EEENS7_ILi64EEEEEELi64ENS_6half_tEfNS_4arch4Sm80ELb0ELb1ELb1ELb0ELb1ELb0ELb1ELb1EEENS1_21CollectiveEpilogueFwdINS6_IJS8_SA_S9_EEENS6_IJNS7_ILi1EEESI_SI_EEESC_SE_Li128ELb0ELb1ELb1ELb0EEENS1_19SingleTileSchedulerILb0ELb1ELb1ELi128EEEEEEEEEvNT_6ParamsE)
        /*0104*/ 	.word	0x00000000


	//----- nvinfo : EIATTR_MIN_STACK_SIZE
	.align		4
.L_54:
        /*0108*/ 	.byte	0x04, 0x12
        /*010a*/ 	.short	(.L_56 - .L_55)
	.align		4
.L_55:
        /*010c*/ 	.word	index@(_ZN7cutlass13device_kernelIN5flash19enable_sm80_to_sm89INS1_16FlashAttnFwdSm80INS1_25CollectiveMainloopFwdSm80ILi4ELi1ELb0EN4cute5tupleIJNS5_1CILi128EEENS7_ILi80EEENS7_ILi64EEEEEELi64ENS_6half_tEfNS_4arch4Sm80ELb0ELb1ELb1ELb1ELb1ELb0ELb1ELb1EEENS1_21CollectiveEpilogueFwdINS6_IJS8_SA_S9_EEENS6_IJNS7_ILi1EEESI_SI_EEESC_SE_Li128ELb1ELb1ELb1ELb0EEENS1_36VarlenDynamicPersistentTileSchedulerILi128ELi80ELi128ELi128ELb1ELb1ELb0ELb1ELb0ELb1EEEEEEEEEvNT_6ParamsE)
        /*0110*/ 	.word	0x00000000


	//----- nvinfo : EIATTR_MIN_STACK_SIZE
	.align		4
.L_56:
        /*0114*/ 	.byte	0x04, 0x12
        /*0116*/ 	.short	(.L_58 - .L_57)
	.align		4
.L_57:
        /*0118*/ 	.word	index@(_ZN7cutlass13device_kernelIN5flash19enable_sm80_to_sm89INS1_16FlashAttnFwdSm80INS1_25CollectiveMainloopFwdSm80ILi4ELi1ELb0EN4cute5tupleIJNS5_1CILi128EEENS7_ILi80EEENS7_ILi64EEEEEELi64ENS_6half_tEfNS_4arch4Sm80ELb0ELb1ELb1ELb1ELb1ELb1ELb1ELb1EEENS1_21CollectiveEpilogueFwdINS6_IJS8_SA_S9_EEENS6_IJNS7_ILi1EEESI_SI_EEESC_SE_Li128ELb1ELb1ELb1ELb0EEENS1_36VarlenDynamicPersistentTileSchedulerILi128ELi80ELi128ELi128ELb1ELb1ELb0ELb1ELb0ELb1EEEEEEEEEvNT_6ParamsE)
        /*011c*/ 	.word	0x00000000


	//----- nvinfo : EIATTR_MIN_STACK_SIZE
	.align		4
.L_58:
        /*0120*/ 	.byte	0x04, 0x12
        /*0122*/ 	.short	(.L_60 - .L_59)
	.align		4
.L_59:
        /*0124*/ 	.word	index@(_ZN7cutlass13device_kernelIN5flash19enable_sm80_to_sm89INS1_16FlashAttnFwdSm80INS1_25CollectiveMainloopFwdSm80ILi4ELi1ELb0EN4cute5tupleIJNS5_1CILi128EEENS7_ILi112EEENS7_ILi64EEEEEELi64ENS_6half_tEfNS_4arch4Sm80ELb1ELb0ELb1ELb0ELb1ELb0ELb1ELb1EEENS1_21CollectiveEpilogueFwdINS6_IJS8_SA_S9_EEENS6_IJNS7_ILi1EEESI_SI_EEESC_SE_Li128ELb0ELb1ELb1ELb0EEENS1_30DynamicPersistentTileSchedulerILi128ELi128ELb1ELb1ELb0EEEEEEEEEvNT_6ParamsE)
        /*0128*/ 	.word	0x00000000


	//----- nvinfo : EIATTR_MIN_STACK_SIZE
	.align		4
.L_60:
        /*012c*/ 	.byte	0x04, 0x12
        /*012e*/ 	.short	(.L_62 - .L_61)
	.align		4
.L_61:
        /*0130*/ 	.word	index@(_ZN7cutlass13device_kernelIN5flash19enable_sm80_to_sm89INS1_16FlashAttnFwdSm80INS1_25CollectiveMainloopFwdSm80ILi4ELi1ELb0EN4cute5tupleIJNS5_1CILi128EEENS7_ILi80EEENS7_ILi64EEEEEELi64ENS_6half_tEfNS_4arch4Sm80ELb1ELb0ELb1ELb1ELb1ELb0ELb1ELb1EEENS1_21CollectiveEpilogueFwdINS6_IJS8_SA_S9_EEENS6_IJNS7_ILi1EEESI_SI_EEESC_SE_Li128ELb1ELb1ELb1ELb0EEENS1_36VarlenDynamicPersistentTileSchedulerILi128ELi80ELi128ELi128ELb1ELb1ELb0ELb1ELb1ELb1EEEEEEEEEvNT_6ParamsE)
        /*0134*/ 	.word	0x00000000


	//----- nvinfo : EIATTR_MIN_STACK_SIZE
	.align		4
.L_62:
        /*0138*/ 	.byte	0x04, 0x12
        /*013a*/ 	.short	(.L_64 - .L_63)
	.align		4
.L_63:
        /*013c*/ 	.word	index@(_ZN7cutlass13device_kernelIN5flash19enable_sm80_to_sm89INS1_16FlashAttnFwdSm80INS1_25CollectiveMainloopFwdSm80ILi4ELi1ELb0EN4cute5tupleIJNS5_1CILi128EEENS7_ILi80EEENS7_ILi64EEEEEELi64ENS_6half_tEfNS_4arch4Sm80ELb1ELb0ELb1ELb1ELb1ELb1ELb1ELb1EEENS1_21CollectiveEpilogueFwdINS6_IJS8_SA_S9_EEENS6_IJNS7_ILi1EEESI_SI_EEESC_SE_Li128ELb1ELb1ELb1ELb0EEENS1_36VarlenDynamicPersistentTileSchedulerILi128ELi80ELi128ELi128ELb1ELb1ELb0ELb1ELb1ELb1EEEEEEEEEvNT_6ParamsE)
        /*0140*/ 	.word	0x00000000
.L_64:


//--------------------- .nv.compat                --------------------------
	.section	.nv.compat,"",@"SHT_CUDA_COMPAT_INFO"
	.align	4
        /*0000*/ 	.byte	0x02, 0x09, 0x01, 0x00, 0x02, 0x02, 0x01, 0x00, 0x02, 0x05, 0x05, 0x00, 0x03, 0x07, 0x01, 0x01
        /*0010*/ 	.byte	0x02, 0x03, 0x00, 0x00, 0x02, 0x06, 0x01, 0x00, 0x04, 0x0b, 0x08, 0x00, 0x00, 0x00, 0x00, 0x00
        /*0020*/ 	.byte	0x00, 0x00, 0x00, 0x00


//--------------------- .nv.info._ZN7cutlass13device_kernelIN5flash19enable_sm80_to_sm89INS1_16FlashAttnFwdSm80INS1_25CollectiveMainloopFwdSm80ILi4ELi1ELb0EN4cute5tupleIJNS5_1CILi128EEENS7_ILi112EEENS7_ILi64EEEEEELi64ENS_6half_tEfNS_4arch4Sm80ELb0ELb0ELb1ELb0ELb1ELb0ELb1ELb1EEENS1_21CollectiveEpilogueFwdINS6_IJS8_SA_S9_EEENS6_IJNS7_ILi1EEESI_SI_EEESC_SE_Li128ELb0ELb1ELb1ELb0EEENS1_19SingleTileSchedulerILb0ELb1ELb1ELi128EEEEEEEEEvNT_6ParamsE --------------------------
	.section	.nv.info._ZN7cutlass13device_kernelIN5flash19enable_sm80_to_sm89INS1_16FlashAttnFwdSm80INS1_25CollectiveMainloopFwdSm80ILi4ELi1ELb0EN4cute5tupleIJNS5_1CILi128EEENS7_ILi112EEENS7_ILi64EEEEEELi64ENS_6half_tEfNS_4arch4Sm80ELb0ELb0ELb1ELb0ELb1ELb0ELb1ELb1EEENS1_21CollectiveEpilogueFwdINS6_IJS8_SA_S9_EEENS6_IJNS7_ILi1EEESI_SI_EEESC_SE_Li128ELb0ELb1ELb1ELb0EEENS1_19SingleTileSchedulerILb0ELb1ELb1ELi128EEEEEEEEEvNT_6ParamsE,"",@"SHT_CUDA_INFO"
	.sectionflags	@""
	.align	4


	//----- nvinfo : EIATTR_CUDA_API_VERSION
	.align		4
        /*0000*/ 	.byte	0x04, 0x37
        /*0002*/ 	.short	(.L_66 - .L_65)
.L_65:
        /*0004*/ 	.word	0x00000082


	//----- nvinfo : EIATTR_KPARAM_INFO
	.align		4
.L_66:
        /*0008*/ 	.byte	0x04, 0x17
        /*000a*/ 	.short	(.L_68 - .L_67)
.L_67:
        /*000c*/ 	.word	0x00000000
        /*0010*/ 	.short	0x0000
        /*0012*/ 	.short	0x0000
        /*0014*/ 	.byte	0x00, 0xf0, 0x61, 0x10


	//----- nvinfo : EIATTR_SPARSE_MMA_MASK
	.align		4
.L_68:
        /*0018*/ 	.byte	0x03, 0x50
        /*001a*/ 	.short	0x0000


	//----- nvinfo : EIATTR_MAXREG_COUNT
	.align		4
        /*001c*/ 	.byte	0x03, 0x1b
        /*001e*/ 	.short	0x00ff


	//----- nvinfo : EIATTR_MERCURY_ISA_VERSION
	.align		4
        /*0020*/ 	.byte	0x03, 0x5f
        /*0022*/ 	.short	0x0101


	//----- nvinfo : EIATTR_VRC_CTA_INIT_COUNT
	.align		4
        /*0024*/ 	.byte	0x02, 0x4a
	.zero		1
	.zero		1


	//----- nvinfo : EIATTR_EXIT_INSTR_OFFSETS
	.align		4
        /*0028*/ 	.byte	0x04, 0x1c
        /*002a*/ 	.short	(.L_70 - .L_69)


	//   ....[0]....
.L_69:
        /*002c*/ 	.word	0x00000010


	//----- nvinfo : EIATTR_MAX_THREADS
	.align		4
.L_70:
        /*0030*/ 	.byte	0x04, 0x05
        /*0032*/ 	.short	(.L_72 - .L_71)
.L_71:
        /*0034*/ 	.word	0x00000080
        /*0038*/ 	.word	0x00000001
        /*003c*/ 	.word	0x00000001


	//----- nvinfo : EIATTR_CBANK_PARAM_SIZE
	.align		4
.L_72:
        /*0040*/ 	.byte	0x03, 0x19
        /*0042*/ 	.short	0x0418


	//----- nvinfo : EIATTR_PARAM_CBANK
	.align		4
        /*0044*/ 	.byte	0x04, 0x0a
        /*0046*/ 	.short	(.L_74 - .L_73)
	.align		4
.L_73:
        /*0048*/ 	.word	index@(.nv.constant0._ZN7cutlass13device_kernelIN5flash19enable_sm80_to_sm89INS1_16FlashAttnFwdSm80INS1_25CollectiveMainloopFwdSm80ILi4ELi1ELb0EN4cute5tupleIJNS5_1CILi128EEENS7_ILi112EEENS7_ILi64EEEEEELi64ENS_6half_tEfNS_4arch4Sm80ELb0ELb0ELb1ELb0ELb1ELb0ELb1ELb1EEENS1_21CollectiveEpilogueFwdINS6_IJS8_SA_S9_EEENS6_IJNS7_ILi1EEESI_SI_EEESC_SE_Li128ELb0ELb1ELb1ELb0EEENS1_19SingleTileSchedulerILb0ELb1ELb1ELi128EEEEEEEEEvNT_6ParamsE)
        /*004c*/ 	.short	0x0380
        /*004e*/ 	.short	0x0418


	//----- nvinfo : EIATTR_SW_WAR
	.align		4
.L_74:
        /*0050*/ 	.byte	0x04, 0x36
        /*0052*/ 	.short	(.L_76 - .L_75)
.L_75:
        /*0054*/ 	.word	0x00000008
.L_76:


//--------------------- .nv.info._ZN7cutlass13device_kernelIN5flash19enable_sm80_to_sm89INS1_16FlashAttnFwdSm80INS1_25CollectiveMainloopFwdSm80ILi4ELi1ELb0EN4cute5tupleIJNS5_1CILi128EEENS7_ILi80EEENS7_ILi64EEEEEELi64ENS_6half_tEfNS_4arch4Sm80ELb0ELb0ELb1ELb1ELb1ELb0ELb1ELb1EEENS1_21CollectiveEpilogueFwdINS6_IJS8_SA_S9_EEENS6_IJNS7_ILi1EEESI_SI_EEESC_SE_Li128ELb1ELb1ELb1ELb0EEENS1_36VarlenDynamicPersistentTileSchedulerILi128ELi80ELi128ELi128ELb1ELb1ELb0ELb0ELb1ELb1EEEEEEEEEvNT_6ParamsE --------------------------
	.section	.nv.info._ZN7cutlass13device_kernelIN5flash19enable_sm80_to_sm89INS1_16FlashAttnFwdSm80INS1_25CollectiveMainloopFwdSm80ILi4ELi1ELb0EN4cute5tupleIJNS5_1CILi128EEENS7_ILi80EEENS7_ILi64EEEEEELi64ENS_6half_tEfNS_4arch4Sm80ELb0ELb0ELb1ELb1ELb1ELb0ELb1ELb1EEENS1_21CollectiveEpilogueFwdINS6_IJS8_SA_S9_EEENS6_IJNS7_ILi1EEESI_SI_EEESC_SE_Li128ELb1ELb1ELb1ELb0EEENS1_36VarlenDynamicPersistentTileSchedulerILi128ELi80ELi128ELi128ELb1ELb1ELb0ELb0ELb1ELb1EEEEEEEEEvNT_6ParamsE,"",@"SHT_CUDA_INFO"
	.sectionflags	@""
	.align	4


	//----- nvinfo : EIATTR_CUDA_API_VERSION
	.align		4
        /*0000*/ 	.byte	0x04, 0x37
        /*0002*/ 	.short	(.L_78 - .L_77)
.L_77:
        /*0004*/ 	.word	0x00000082


	//----- nvinfo : EIATTR_KPARAM_INFO
	.align		4
.L_78:
        /*0008*/ 	.byte	0x04, 0x17
        /*000a*/ 	.short	(.L_80 - .L_79)
.L_79:
        /*000c*/ 	.word	0x00000000
        /*0010*/ 	.short	0x0000
        /*0012*/ 	.short	0x0000
        /*0014*/ 	.byte	0x00, 0xf0, 0xe1, 0x10


	//----- nvinfo : EIATTR_SPARSE_MMA_MASK
	.align		4
.L_80:
        /*0018*/ 	.byte	0x03, 0x50
        /*001a*/ 	.short	0x0000


	//----- nvinfo : EIATTR_MAXREG_COUNT
	.align		4
        /*001c*/ 	.byte	0x03, 0x1b
        /*001e*/ 	.short	0x00ff


	//----- nvinfo : EIATTR_MERCURY_ISA_VERSION
	.align		4
        /*0020*/ 	.byte	0x03, 0x5f
        /*0022*/ 	.short	0x0101


	//----- nvinfo : EIATTR_VRC_CTA_INIT_COUNT
	.align		4
        /*0024*/ 	.byte	0x02, 0x4a
	.zero		1
	.zero		1


	//----- nvinfo : EIATTR_EXIT_INSTR_OFFSETS
	.align		4
        /*0028*/ 	.byte	0x04, 0x1c
        /*002a*/ 	.short	(.L_82 - .L_81)


	//   ....[0]....
.L_81:
        /*002c*/ 	.word	0x00000010


	//----- nvinfo : EIATTR_MAX_THREADS
	.align		4
.L_82:
        /*0030*/ 	.byte	0x04, 0x05
        /*0032*/ 	.short	(.L_84 - .L_83)
.L_83:
        /*0034*/ 	.word	0x00000080
        /*0038*/ 	.word	0x00000001
        /*003c*/ 	.word	0x00000001


	//----- nvinfo : EIATTR_CBANK_PARAM_SIZE
	.align		4
.L_84:
        /*0040*/ 	.byte	0x03, 0x19
        /*0042*/ 	.short	0x0438


	//----- nvinfo : EIATTR_PARAM_CBANK
	.align		4
        /*0044*/ 	.byte	0x04, 0x0a
        /*0046*/ 	.short	(.L_86 - .L_85)
	.align		4
.L_85:
        /*0048*/ 	.word	index@(.nv.constant0._ZN7cutlass13device_kernelIN5flash19enable_sm80_to_sm89INS1_16FlashAttnFwdSm80INS1_25CollectiveMainloopFwdSm80ILi4ELi1ELb0EN4cute5tupleIJNS5_1CILi128EEENS7_ILi80EEENS7_ILi64EEEEEELi64ENS_6half_tEfNS_4arch4Sm80ELb0ELb0ELb1ELb1ELb1ELb0ELb1ELb1EEENS1_21CollectiveEpilogueFwdINS6_IJS8_SA_S9_EEENS6_IJNS7_ILi1EEESI_SI_EEESC_SE_Li128ELb1ELb1ELb1ELb0EEENS1_36VarlenDynamicPersistentTileSchedulerILi128ELi80ELi128ELi128ELb1ELb1ELb0ELb0ELb1ELb1EEEEEEEEEvNT_6ParamsE)
        /*004c*/ 	.short	0x0380
        /*004e*/ 	.short	0x0438


	//----- nvinfo : EIATTR_SW_WAR
	.align		4
.L_86:
        /*0050*/ 	.byte	0x04, 0x36
        /*0052*/ 	.short	(.L_88 - .L_87)
.L_87:
        /*0054*/ 	.word	0x00000008
.L_88:


//--------------------- .nv.info._ZN7cutlass13device_kernelIN5flash19enable_sm80_to_sm89INS1_16FlashAttnFwdSm80INS1_25CollectiveMainloopFwdSm80ILi4ELi1ELb0EN4cute5tupleIJNS5_1CILi128EEENS7_ILi80EEENS7_ILi64EEEEEELi64ENS_6half_tEfNS_4arch4Sm80ELb0ELb0ELb1ELb1ELb1ELb1ELb1ELb1EEENS1_21CollectiveEpilogueFwdINS6_IJS8_SA_S9_EEENS6_IJNS7_ILi1EEESI_SI_EEESC_SE_Li128ELb1ELb1ELb1ELb0EEENS1_36VarlenDynamicPersistentTileSchedulerILi128ELi80ELi128ELi128ELb1ELb1ELb0ELb0ELb1ELb1EEEEEEEEEvNT_6ParamsE --------------------------
	.section	.nv.info._ZN7cutlass13device_kernelIN5flash19enable_sm80_to_sm89INS1_16FlashAttnFwdSm80INS1_25CollectiveMainloopFwdSm80ILi4ELi1ELb0EN4cute5tupleIJNS5_1CILi128EEENS7_ILi80EEENS7_ILi64EEEEEELi64ENS_6half_tEfNS_4arch4Sm80ELb0ELb0ELb1ELb1ELb1ELb1ELb1ELb1EEENS1_21CollectiveEpilogueFwdINS6_IJS8_SA_S9_EEENS6_IJNS7_ILi1EEESI_SI_EEESC_SE_Li128ELb1ELb1ELb1ELb0EEENS1_36VarlenDynamicPersistentTileSchedulerILi128ELi80ELi128ELi128ELb1ELb1ELb0ELb0ELb1ELb1EEEEEEEEEvNT_6ParamsE,"",@"SHT_CUDA_INFO"
	.sectionflags	@""
	.align	4


	//----- nvinfo : EIATTR_CUDA_API_VERSION
	.align		4
        /*0000*/ 	.byte	0x04, 0x37
        /*0002*/ 	.short	(.L_90 - .L_89)
.L_89:
        /*0004*/ 	.word	0x00000082


	//----- nvinfo : EIATTR_KPARAM_INFO
	.align		4
.L_90:
        /*0008*/ 	.byte	0x04, 0x17
        /*000a*/ 	.short	(.L_92 - .L_91)
.L_91:
        /*000c*/ 	.word	0x00000000
        /*0010*/ 	.short	0x0000
        /*0012*/ 	.short	0x0000
        /*0014*/ 	.byte	0x00, 0xf0, 0xe1, 0x10


	//----- nvinfo : EIATTR_SPARSE_MMA_MASK
	.align		4
.L_92:
        /*0018*/ 	.byte	0x03, 0x50
        /*001a*/ 	.short	0x0000


	//----- nvinfo : EIATTR_MAXREG_COUNT
	.align		4
        /*001c*/ 	.byte	0x03, 0x1b
        /*001e*/ 	.short	0x00ff


	//----- nvinfo : EIATTR_MERCURY_ISA_VERSION
	.align		4
        /*0020*/ 	.byte	0x03, 0x5f
        /*0022*/ 	.short	0x0101


	//----- nvinfo : EIATTR_VRC_CTA_INIT_COUNT
	.align		4
        /*0024*/ 	.byte	0x02, 0x4a
	.zero		1
	.zero		1


	//----- nvinfo : EIATTR_EXIT_INSTR_OFFSETS
	.align		4
        /*0028*/ 	.byte	0x04, 0x1c
        /*002a*/ 	.short	(.L_94 - .L_93)


	//   ....[0]....
.L_93:
        /*002c*/ 	.word	0x00000010


	//----- nvinfo : EIATTR_MAX_THREADS
	.align		4
.L_94:
        /*0030*/ 	.byte	0x04, 0x05
        /*0032*/ 	.short	(.L_96 - .L_95)
.L_95:
        /*0034*/ 	.word	0x00000080
        /*0038*/ 	.word	0x00000001
        /*003c*/ 	.word	0x00000001


	//----- nvinfo : EIATTR_CBANK_PARAM_SIZE
	.align		4
.L_96:
        /*0040*/ 	.byte	0x03, 0x19
        /*0042*/ 	.short	0x0438


	//----- nvinfo : EIATTR_PARAM_CBANK
	.align		4
        /*0044*/ 	.byte	0x04, 0x0a
        /*0046*/ 	.short	(.L_98 - .L_97)
	.align		4
.L_97:
        /*0048*/ 	.word	index@(.nv.constant0._ZN7cutlass13device_kernelIN5flash19enable_sm80_to_sm89INS1_16FlashAttnFwdSm80INS1_25CollectiveMainloopFwdSm80ILi4ELi1ELb0EN4cute5tupleIJNS5_1CILi128EEENS7_ILi80EEENS7_ILi64EEEEEELi64ENS_6half_tEfNS_4arch4Sm80ELb0ELb0ELb1ELb1ELb1ELb1ELb1ELb1EEENS1_21CollectiveEpilogueFwdINS6_IJS8_SA_S9_EEENS6_IJNS7_ILi1EEESI_SI_EEESC_SE_Li128ELb1ELb1ELb1ELb0EEENS1_36VarlenDynamicPersistentTileSchedulerILi128ELi80ELi128ELi128ELb1ELb1ELb0ELb0ELb1ELb1EEEEEEEEEvNT_6ParamsE)
        /*004c*/ 	.short	0x0380
        /*004e*/ 	.short	0x0438


	//----- nvinfo : EIATTR_SW_WAR
	.align		4
.L_98:
        /*0050*/ 	.byte	0x04, 0x36
        /*0052*/ 	.short	(.L_100 - .L_99)
.L_99:
        /*0054*/ 	.word	0x00000008
.L_100:


//--------------------- .nv.info._ZN7cutlass13device_kernelIN5flash19enable_sm80_to_sm89INS1_16FlashAttnFwdSm80INS1_25CollectiveMainloopFwdSm80ILi4ELi1ELb0EN4cute5tupleIJNS5_1CILi128EEENS7_ILi96EEENS7_ILi64EEEEEELi64ENS_6half_tEfNS_4arch4Sm80ELb0ELb1ELb1ELb0ELb1ELb0ELb1ELb1EEENS1_21CollectiveEpilogueFwdINS6_IJS8_SA_S9_EEENS6_IJNS7_ILi1EEESI_SI_EEESC_SE_Li128ELb0ELb1ELb1ELb0EEENS1_19SingleTileSchedulerILb0ELb1ELb1ELi128EEEEEEEEEvNT_6ParamsE --------------------------
	.section	.nv.info._ZN7cutlass13device_kernelIN5flash19enable_sm80_to_sm89INS1_16FlashAttnFwdSm80INS1_25CollectiveMainloopFwdSm80ILi4ELi1ELb0EN4cute5tupleIJNS5_1CILi128EEENS7_ILi96EEENS7_ILi64EEEEEELi64ENS_6half_tEfNS_4arch4Sm80ELb0ELb1ELb1ELb0ELb1ELb0ELb1ELb1EEENS1_21CollectiveEpilogueFwdINS6_IJS8_SA_S9_EEENS6_IJNS7_ILi1EEESI_SI_EEESC_SE_Li128ELb0ELb1ELb1ELb0EEENS1_19SingleTileSchedulerILb0ELb1ELb1ELi128EEEEEEEEEvNT_6ParamsE,"",@"SHT_CUDA_INFO"
	.sectionflags	@""
	.align	4


	//----- nvinfo : EIATTR_CUDA_API_VERSION
	.align		4
        /*0000*/ 	.byte	0x04, 0x37
        /*0002*/ 	.short	(.L_102 - .L_101)
.L_101:
        /*0004*/ 	.word	0x00000082


	//----- nvinfo : EIATTR_KPARAM_INFO
	.align		4
.L_102:
        /*0008*/ 	.byte	0x04, 0x17
        /*000a*/ 	.short	(.L_104 - .L_103)
.L_103:
        /*000c*/ 	.word	0x00000000
        /*0010*/ 	.short	0x0000
        /*0012*/ 	.short	0x0000
        /*0014*/ 	.byte	0x00, 0xf0, 0x61, 0x10


	//----- nvinfo : EIATTR_SPARSE_MMA_MASK
	.align		4
.L_104:
        /*0018*/ 	.byte	0x03, 0x50
        /*001a*/ 	.short	0x0000


	//----- nvinfo : EIATTR_MAXREG_COUNT
	.align		4
        /*001c*/ 	.byte	0x03, 0x1b
        /*001e*/ 	.short	0x00ff


	//----- nvinfo : EIATTR_MERCURY_ISA_VERSION
	.align		4
        /*0020*/ 	.byte	0x03, 0x5f
        /*0022*/ 	.short	0x0101


	//----- nvinfo : EIATTR_VRC_CTA_INIT_COUNT
	.align		4
        /*0024*/ 	.byte	0x02, 0x4a
	.zero		1
	.zero		1


	//----- nvinfo : EIATTR_EXIT_INSTR_OFFSETS
	.align		4
        /*0028*/ 	.byte	0x04, 0x1c
        /*002a*/ 	.short	(.L_106 - .L_105)


	//   ....[0]....
.L_105:
        /*002c*/ 	.word	0x00000010


	//----- nvinfo : EIATTR_MAX_THREADS
	.align		4
.L_106:
        /*0030*/ 	.byte	0x04, 0x05
        /*0032*/ 	.short	(.L_108 - .L_107)
.L_107:
        /*0034*/ 	.word	0x00000080
        /*0038*/ 	.word	0x00000001
        /*003c*/ 	.word	0x00000001


	//----- nvinfo : EIATTR_CBANK_PARAM_SIZE
	.align		4
.L_108:
        /*0040*/ 	.byte	0x03, 0x19
        /*0042*/ 	.short	0x0418


	//----- nvinfo : EIATTR_PARAM_CBANK
	.align		4
        /*0044*/ 	.byte	0x04, 0x0a
        /*0046*/ 	.short	(.L_110 - .L_109)
	.align		4
.L_109:
        /*0048*/ 	.word	index@(.nv.constant0._ZN7cutlass13device_kernelIN5flash19enable_sm80_to_sm89INS1_16FlashAttnFwdSm80INS1_25CollectiveMainloopFwdSm80ILi4ELi1ELb0EN4cute5tupleIJNS5_1CILi128EEENS7_ILi96EEENS7_ILi64EEEEEELi64ENS_6half_tEfNS_4arch4Sm80ELb0ELb1ELb1ELb0ELb1ELb0ELb1ELb1EEENS1_21CollectiveEpilogueFwdINS6_IJS8_SA_S9_EEENS6_IJNS7_ILi1EEESI_SI_EEESC_SE_Li128ELb0ELb1ELb1ELb0EEENS1_19SingleTileSchedulerILb0ELb1ELb1ELi128EEEEEEEEEvNT_6ParamsE)
        /*004c*/ 	.short	0x0380
        /*004e*/ 	.short	0x0418


	//----- nvinfo : EIATTR_SW_WAR
	.align		4
.L_110:
        /*0050*/ 	.byte	0x04, 0x36
        /*0052*/ 	.short	(.L_112 - .L_111)
.L_111:
        /*0054*/ 	.word	0x00000008
.L_112:


//--------------------- .nv.info._ZN7cutlass13device_kernelIN5flash19enable_sm80_to_sm89INS1_16FlashAttnFwdSm80INS1_25CollectiveMainloopFwdSm80ILi4ELi1ELb0EN4cute5tupleIJNS5_1CILi128EEENS7_ILi80EEENS7_ILi64EEEEEELi64ENS_6half_tEfNS_4arch4Sm80ELb0ELb1ELb1ELb1ELb1ELb0ELb1ELb1EEENS1_21CollectiveEpilogueFwdINS6_IJS8_SA_S9_EEENS6_IJNS7_ILi1EEESI_SI_EEESC_SE_Li128ELb1ELb1ELb1ELb0EEENS1_36VarlenDynamicPersistentTileSchedulerILi128ELi80ELi128ELi128ELb1ELb1ELb0ELb1ELb0ELb1EEEEEEEEEvNT_6ParamsE --------------------------
	.section	.nv.info._ZN7cutlass13device_kernelIN5flash19enable_sm80_to_sm89INS1_16FlashAttnFwdSm80INS1_25CollectiveMainloopFwdSm80ILi4ELi1ELb0EN4cute5tupleIJNS5_1CILi128EEENS7_ILi80EEENS7_ILi64EEEEEELi64ENS_6half_tEfNS_4arch4Sm80ELb0ELb1ELb1ELb1ELb1ELb0ELb1ELb1EEENS1_21CollectiveEpilogueFwdINS6_IJS8_SA_S9_EEENS6_IJNS7_ILi1EEESI_SI_EEESC_SE_Li128ELb1ELb1ELb1ELb0EEENS1_36VarlenDynamicPersistentTileSchedulerILi128ELi80ELi128ELi128ELb1ELb1ELb0ELb1ELb0ELb1EEEEEEEEEvNT_6ParamsE,"",@"SHT_CUDA_INFO"
	.sectionflags	@""
	.align	4


	//----- nvinfo : EIATTR_CUDA_API_VERSION
	.align		4
        /*0000*/ 	.byte	0x04, 0x37
        /*0002*/ 	.short	(.L_114 - .L_113)
.L_113:
        /*0004*/ 	.word	0x00000082


	//----- nvinfo : EIATTR_KPARAM_INFO
	.align		4
.L_114:
        /*0008*/ 	.byte	0x04, 0x17
        /*000a*/ 	.short	(.L_116 - .L_115)
.L_115:
        /*000c*/ 	.word	0x00000000
        /*0010*/ 	.short	0x0000
        /*0012*/ 	.short	0x0000
        /*0014*/ 	.byte	0x00, 0xf0, 0xe1, 0x10


	//----- nvinfo : EIATTR_SPARSE_MMA_MASK
	.align		4
.L_116:
        /*0018*/ 	.byte	0x03, 0x50
        /*001a*/ 	.short	0x0000


	//----- nvinfo : EIATTR_MAXREG_COUNT
	.align		4
        /*001c*/ 	.byte	0x03, 0x1b
        /*001e*/ 	.short	0x00ff


	//----- nvinfo : EIATTR_MERCURY_ISA_VERSION
	.align		4
        /*0020*/ 	.byte	0x03, 0x5f
        /*0022*/ 	.short	0x0101


	//----- nvinfo : EIATTR_VRC_CTA_INIT_COUNT
	.align		4
        /*0024*/ 	.byte	0x02, 0x4a
	.zero		1
	.zero		1


	//----- nvinfo : EIATTR_EXIT_INSTR_OFFSETS
	.align		4
        /*0028*/ 	.byte	0x04, 0x1c
        /*002a*/ 	.short	(.L_118 - .L_117)


	//   ....[0]....
.L_117:
        /*002c*/ 	.word	0x00000010


	//----- nvinfo : EIATTR_MAX_THREADS
	.align		4
.L_118:
        /*0030*/ 	.byte	0x04, 0x05
        /*0032*/ 	.short	(.L_120 - .L_119)
.L_119:
        /*0034*/ 	.word	0x00000080
        /*0038*/ 	.word	0x00000001
        /*003c*/ 	.word	0x00000001


	//----- nvinfo : EIATTR_CBANK_PARAM_SIZE
	.align		4
.L_120:
        /*0040*/ 	.byte	0x03, 0x19
        /*0042*/ 	.short	0x0438


	//----- nvinfo : EIATTR_PARAM_CBANK
	.align		4
        /*0044*/ 	.byte	0x04, 0x0a
        /*0046*/ 	.short	(.L_122 - .L_121)
	.align		4
.L_121:
        /*0048*/ 	.word	index@(.nv.constant0._ZN7cutlass13device_kernelIN5flash19enable_sm80_to_sm89INS1_16FlashAttnFwdSm80INS1_25CollectiveMainloopFwdSm80ILi4ELi1ELb0EN4cute5tupleIJNS5_1CILi128EEENS7_ILi80EEENS7_ILi64EEEEEELi64ENS_6half_tEfNS_4arch4Sm80ELb0ELb1ELb1ELb1ELb1ELb0ELb1ELb1EEENS1_21CollectiveEpilogueFwdINS6_IJS8_SA_S9_EEENS6_IJNS7_ILi1EEESI_SI_EEESC_SE_Li128ELb1ELb1ELb1ELb0EEENS1_36VarlenDynamicPersistentTileSchedulerILi128ELi80ELi128ELi128ELb1ELb1ELb0ELb1ELb0ELb1EEEEEEEEEvNT_6ParamsE)
        /*004c*/ 	.short	0x0380
        /*004e*/ 	.short	0x0438


	//----- nvinfo : EIATTR_SW_WAR
	.align		4
.L_122:
        /*0050*/ 	.byte	0x04, 0x36
        /*0052*/ 	.short	(.L_124 - .L_123)
.L_123:
        /*0054*/ 	.word	0x00000008
.L_124:


//--------------------- .nv.info._ZN7cutlass13device_kernelIN5flash19enable_sm80_to_sm89INS1_16FlashAttnFwdSm80INS1_25CollectiveMainloopFwdSm80ILi4ELi1ELb0EN4cute5tupleIJNS5_1CILi128EEENS7_ILi80EEENS7_ILi64EEEEEELi64ENS_6half_tEfNS_4arch4Sm80ELb0ELb1ELb1ELb1ELb1ELb1ELb1ELb1EEENS1_21CollectiveEpilogueFwdINS6_IJS8_SA_S9_EEENS6_IJNS7_ILi1EEESI_SI_EEESC_SE_Li128ELb1ELb1ELb1ELb0EEENS1_36VarlenDynamicPersistentTileSchedulerILi128ELi80ELi128ELi128ELb1ELb1ELb0ELb1ELb0ELb1EEEEEEEEEvNT_6ParamsE --------------------------
	.section	.nv.info._ZN7cutlass13device_kernelIN5flash19enable_sm80_to_sm89INS1_16FlashAttnFwdSm80INS1_25CollectiveMainloopFwdSm80ILi4ELi1ELb0EN4cute5tupleIJNS5_1CILi128EEENS7_ILi80EEENS7_ILi64EEEEEELi64ENS_6half_tEfNS_4arch4Sm80ELb0ELb1ELb1ELb1ELb1ELb1ELb1ELb1EEENS1_21CollectiveEpilogueFwdINS6_IJS8_SA_S9_EEENS6_IJNS7_ILi1EEESI_SI_EEESC_SE_Li128ELb1ELb1ELb1ELb0EEENS1_36VarlenDynamicPersistentTileSchedulerILi128ELi80ELi128ELi128ELb1ELb1ELb0ELb1ELb0ELb1EEEEEEEEEvNT_6ParamsE,"",@"SHT_CUDA_INFO"
	.sectionflags	@""
	.align	4


	//----- nvinfo : EIATTR_CUDA_API_VERSION
	.align		4
        /*0000*/ 	.byte	0x04, 0x37
        /*0002*/ 	.short	(.L_126 - .L_125)
.L_125:
        /*0004*/ 	.word	0x00000082


	//----- nvinfo : EIATTR_KPARAM_INFO
	.align		4
.L_126:
        /*0008*/ 	.byte	0x04, 0x17
        /*000a*/ 	.short	(.L_128 - .L_127)
.L_127:
        /*000c*/ 	.word	0x00000000
        /*0010*/ 	.short	0x0000
        /*0012*/ 	.short	0x0000
        /*0014*/ 	.byte	0x00, 0xf0, 0xe1, 0x10


	//----- nvinfo : EIATTR_SPARSE_MMA_MASK
	.align		4
.L_128:
        /*0018*/ 	.byte	0x03, 0x50
        /*001a*/ 	.short	0x0000


	//----- nvinfo : EIATTR_MAXREG_COUNT
	.align		4
        /*001c*/ 	.byte	0x03, 0x1b
        /*001e*/ 	.short	0x00ff


	//----- nvinfo : EIATTR_MERCURY_ISA_VERSION
	.align		4
        /*0020*/ 	.byte	0x03, 0x5f
        /*0022*/ 	.short	0x0101


	//----- nvinfo : EIATTR_VRC_CTA_INIT_COUNT
	.align		4
        /*0024*/ 	.byte	0x02, 0x4a
	.zero		1
	.zero		1


	//----- nvinfo : EIATTR_EXIT_INSTR_OFFSETS
	.align		4
        /*0028*/ 	.byte	0x04, 0x1c
        /*002a*/ 	.short	(.L_130 - .L_129)


	//   ....[0]....
.L_129:
        /*002c*/ 	.word	0x00000010


	//----- nvinfo : EIATTR_MAX_THREADS
	.align		4
.L_130:
        /*0030*/ 	.byte	0x04, 0x05
        /*0032*/ 	.short	(.L_132 - .L_131)
.L_131:
        /*0034*/ 	.word	0x00000080
        /*0038*/ 	.word	0x00000001
        /*003c*/ 	.word	0x00000001


	//----- nvinfo : EIATTR_CBANK_PARAM_SIZE
	.align		4
.L_132:
        /*0040*/ 	.byte	0x03, 0x19
        /*0042*/ 	.short	0x0438


	//----- nvinfo : EIATTR_PARAM_CBANK
	.align		4
        /*0044*/ 	.byte	0x04, 0x0a
        /*0046*/ 	.short	(.L_134 - .L_133)
	.align		4
.L_133:
        /*0048*/ 	.word	index@(.nv.constant0._ZN7cutlass13device_kernelIN5flash19enable_sm80_to_sm89INS1_16FlashAttnFwdSm80INS1_25CollectiveMainloopFwdSm80ILi4ELi1ELb0EN4cute5tupleIJNS5_1CILi128EEENS7_ILi80EEENS7_ILi64EEEEEELi64ENS_6half_tEfNS_4arch4Sm80ELb0ELb1ELb1ELb1ELb1ELb1ELb1ELb1EEENS1_21CollectiveEpilogueFwdINS6_IJS8_SA_S9_EEENS6_IJNS7_ILi1EEESI_SI_EEESC_SE_Li128ELb1ELb1ELb1ELb0EEENS1_36VarlenDynamicPersistentTileSchedulerILi128ELi80ELi128ELi128ELb1ELb1ELb0ELb1ELb0ELb1EEEEEEEEEvNT_6ParamsE)
        /*004c*/ 	.short	0x0380
        /*004e*/ 	.short	0x0438


	//----- nvinfo : EIATTR_SW_WAR
	.align		4
.L_134:
        /*0050*/ 	.byte	0x04, 0x36
        /*0052*/ 	.short	(.L_136 - .L_135)
.L_135:
        /*0054*/ 	.word	0x00000008
.L_136:


//--------------------- .nv.info._ZN7cutlass13device_kernelIN5flash19enable_sm80_to_sm89INS1_16FlashAttnFwdSm80INS1_25CollectiveMainloopFwdSm80ILi4ELi1ELb0EN4cute5tupleIJNS5_1CILi128EEENS7_ILi112EEENS7_ILi64EEEEEELi64ENS_6half_tEfNS_4arch4Sm80ELb1ELb0ELb1ELb0ELb1ELb0ELb1ELb1EEENS1_21CollectiveEpilogueFwdINS6_IJS8_SA_S9_EEENS6_IJNS7_ILi1EEESI_SI_EEESC_SE_Li128ELb0ELb1ELb1ELb0EEENS1_30DynamicPersistentTileSchedulerILi128ELi128ELb1ELb1ELb0EEEEEEEEEvNT_6ParamsE --------------------------
	.section	.nv.info._ZN7cutlass13device_kernelIN5flash19enable_sm80_to_sm89INS1_16FlashAttnFwdSm80INS1_25CollectiveMainloopFwdSm80ILi4ELi1ELb0EN4cute5tupleIJNS5_1CILi128EEENS7_ILi112EEENS7_ILi64EEEEEELi64ENS_6half_tEfNS_4arch4Sm80ELb1ELb0ELb1ELb0ELb1ELb0ELb1ELb1EEENS1_21CollectiveEpilogueFwdINS6_IJS8_SA_S9_EEENS6_IJNS7_ILi1EEESI_SI_EEESC_SE_Li128ELb0ELb1ELb1ELb0EEENS1_30DynamicPersistentTileSchedulerILi128ELi128ELb1ELb1ELb0EEEEEEEEEvNT_6ParamsE,"",@"SHT_CUDA_INFO"
	.sectionflags	@""
	.align	4


	//----- nvinfo : EIATTR_CUDA_API_VERSION
	.align		4
        /*0000*/ 	.byte	0x04, 0x37
        /*0002*/ 	.short	(.L_138 - .L_137)
.L_137:
        /*0004*/ 	.word	0x00000082


	//----- nvinfo : EIATTR_KPARAM_INFO
	.align		4
.L_138:
        /*0008*/ 	.byte	0x04, 0x17
        /*000a*/ 	.short	(.L_140 - .L_139)
.L_139:
        /*000c*/ 	.word	0x00000000
        /*0010*/ 	.short	0x0000
        /*0012*/ 	.short	0x0000
        /*0014*/ 	.byte	0x00, 0xf0, 0xa1, 0x10


	//----- nvinfo : EIATTR_SPARSE_MMA_MASK
	.align		4
.L_140:
        /*0018*/ 	.byte	0x03, 0x50
        /*001a*/ 	.short	0x0000


	//----- nvinfo : EIATTR_MAXREG_COUNT
	.align		4
        /*001c*/ 	.byte	0x03, 0x1b
        /*001e*/ 	.short	0x00ff


	//----- nvinfo : EIATTR_MERCURY_ISA_VERSION
	.align		4
        /*0020*/ 	.byte	0x03, 0x5f
        /*0022*/ 	.short	0x0101


	//----- nvinfo : EIATTR_VRC_CTA_INIT_COUNT
	.align		4
        /*0024*/ 	.byte	0x02, 0x4a
	.zero		1
	.zero		1


	//----- nvinfo : EIATTR_EXIT_INSTR_OFFSETS
	.align		4
        /*0028*/ 	.byte	0x04, 0x1c
        /*002a*/ 	.short	(.L_142 - .L_141)


	//   ....[0]....
.L_141:
        /*002c*/ 	.word	0x00000010


	//----- nvinfo : EIATTR_MAX_THREADS
	.align		4
.L_142:
        /*0030*/ 	.byte	0x04, 0x05
        /*0032*/ 	.short	(.L_144 - .L_143)
.L_143:
        /*0034*/ 	.word	0x00000080
        /*0038*/ 	.word	0x00000001
        /*003c*/ 	.word	0x00000001


	//----- nvinfo : EIATTR_CBANK_PARAM_SIZE
	.align		4
.L_144:
        /*0040*/ 	.byte	0x03, 0x19
        /*0042*/ 	.short	0x0428


	//----- nvinfo : EIATTR_PARAM_CBANK
	.align		4
        /*0044*/ 	.byte	0x04, 0x0a
        /*0046*/ 	.short	(.L_146 - .L_145)
	.align		4
.L_145:
        /*0048*/ 	.word	index@(.nv.constant0._ZN7cutlass13device_kernelIN5flash19enable_sm80_to_sm89INS1_16FlashAttnFwdSm80INS1_25CollectiveMainloopFwdSm80ILi4ELi1ELb0EN4cute5tupleIJNS5_1CILi128EEENS7_ILi112EEENS7_ILi64EEEEEELi64ENS_6half_tEfNS_4arch4Sm80ELb1ELb0ELb1ELb0ELb1ELb0ELb1ELb1EEENS1_21CollectiveEpilogueFwdINS6_IJS8_SA_S9_EEENS6_IJNS7_ILi1EEESI_SI_EEESC_SE_Li128ELb0ELb1ELb1ELb0EEENS1_30DynamicPersistentTileSchedulerILi128ELi128ELb1ELb1ELb0EEEEEEEEEvNT_6ParamsE)
        /*004c*/ 	.short	0x0380
        /*004e*/ 	.short	0x0428


	//----- nvinfo : EIATTR_SW_WAR
	.align		4
.L_146:
        /*0050*/ 	.byte	0x04, 0x36
        /*0052*/ 	.short	(.L_148 - .L_147)
.L_147:
        /*0054*/ 	.word	0x00000008
.L_148:


//--------------------- .nv.info._ZN7cutlass13device_kernelIN5flash19enable_sm80_to_sm89INS1_16FlashAttnFwdSm80INS1_25CollectiveMainloopFwdSm80ILi4ELi1ELb0EN4cute5tupleIJNS5_1CILi128EEENS7_ILi80EEENS7_ILi64EEEEEELi64ENS_6half_tEfNS_4arch4Sm80ELb1ELb0ELb1ELb1ELb1ELb0ELb1ELb1EEENS1_21CollectiveEpilogueFwdINS6_IJS8_SA_S9_EEENS6_IJNS7_ILi1EEESI_SI_EEESC_SE_Li128ELb1ELb1ELb1ELb0EEENS1_36VarlenDynamicPersistentTileSchedulerILi128ELi80ELi128ELi128ELb1ELb1ELb0ELb1ELb1ELb1EEEEEEEEEvNT_6ParamsE --------------------------
	.section	.nv.info._ZN7cutlass13device_kernelIN5flash19enable_sm80_to_sm89INS1_16FlashAttnFwdSm80INS1_25CollectiveMainloopFwdSm80ILi4ELi1ELb0EN4cute5tupleIJNS5_1CILi128EEENS7_ILi80EEENS7_ILi64EEEEEELi64ENS_6half_tEfNS_4arch4Sm80ELb1ELb0ELb1ELb1ELb1ELb0ELb1ELb1EEENS1_21CollectiveEpilogueFwdINS6_IJS8_SA_S9_EEENS6_IJNS7_ILi1EEESI_SI_EEESC_SE_Li128ELb1ELb1ELb1ELb0EEENS1_36VarlenDynamicPersistentTileSchedulerILi128ELi80ELi128ELi128ELb1ELb1ELb0ELb1ELb1ELb1EEEEEEEEEvNT_6ParamsE,"",@"SHT_CUDA_INFO"
	.sectionflags	@""
	.align	4


	//----- nvinfo : EIATTR_CUDA_API_VERSION
	.align		4
        /*0000*/ 	.byte	0x04, 0x37
        /*0002*/ 	.short	(.L_150 - .L_149)
.L_149:
        /*0004*/ 	.word	0x00000082


	//----- nvinfo : EIATTR_KPARAM_INFO
	.align		4
.L_150:
        /*0008*/ 	.byte	0x04, 0x17
        /*000a*/ 	.short	(.L_152 - .L_151)
.L_151:
        /*000c*/ 	.word	0x00000000
        /*0010*/ 	.short	0x0000
        /*0012*/ 	.short	0x0000
        /*0014*/ 	.byte	0x00, 0xf0, 0xe1, 0x10


	//----- nvinfo : EIATTR_SPARSE_MMA_MASK
	.align		4
.L_152:
        /*0018*/ 	.byte	0x03, 0x50
        /*001a*/ 	.short	0x0000


	//----- nvinfo : EIATTR_MAXREG_COUNT
	.align		4
        /*001c*/ 	.byte	0x03, 0x1b
        /*001e*/ 	.short	0x00ff


	//----- nvinfo : EIATTR_MERCURY_ISA_VERSION
	.align		4
        /*0020*/ 	.byte	0x03, 0x5f
        /*0022*/ 	.short	0x0101


	//----- nvinfo : EIATTR_VRC_CTA_INIT_COUNT
	.align		4
        /*0024*/ 	.byte	0x02, 0x4a
	.zero		1
	.zero		1


	//----- nvinfo : EIATTR_EXIT_INSTR_OFFSETS
	.align		4
        /*0028*/ 	.byte	0x04, 0x1c
        /*002a*/ 	.short	(.L_154 - .L_153)


	//   ....[0]....
.L_153:
        /*002c*/ 	.word	0x00000010


	//----- nvinfo : EIATTR_MAX_THREADS
	.align		4
.L_154:
        /*0030*/ 	.byte	0x04, 0x05
        /*0032*/ 	.short	(.L_156 - .L_155)
.L_155:
        /*0034*/ 	.word	0x00000080
        /*0038*/ 	.word	0x00000001
        /*003c*/ 	.word	0x00000001


	//----- nvinfo : EIATTR_CBANK_PARAM_SIZE
	.align		4
.L_156:
        /*0040*/ 	.byte	0x03, 0x19
        /*0042*/ 	.short	0x0438


	//----- nvinfo : EIATTR_PARAM_CBANK
	.align		4
        /*0044*/ 	.byte	0x04, 0x0a
        /*0046*/ 	.short	(.L_158 - .L_157)
	.align		4
.L_157:
        /*0048*/ 	.word	index@(.nv.constant0._ZN7cutlass13device_kernelIN5flash19enable_sm80_to_sm89INS1_16FlashAttnFwdSm80INS1_25CollectiveMainloopFwdSm80ILi4ELi1ELb0EN4cute5tupleIJNS5_1CILi128EEENS7_ILi80EEENS7_ILi64EEEEEELi64ENS_6half_tEfNS_4arch4Sm80ELb1ELb0ELb1ELb1ELb1ELb0ELb1ELb1EEENS1_21CollectiveEpilogueFwdINS6_IJS8_SA_S9_EEENS6_IJNS7_ILi1EEESI_SI_EEESC_SE_Li128ELb1ELb1ELb1ELb0EEENS1_36VarlenDynamicPersistentTileSchedulerILi128ELi80ELi128ELi128ELb1ELb1ELb0ELb1ELb1ELb1EEEEEEEEEvNT_6ParamsE)
        /*004c*/ 	.short	0x0380
        /*004e*/ 	.short	0x0438


	//----- nvinfo : EIATTR_SW_WAR
	.align		4
.L_158:
        /*0050*/ 	.byte	0x04, 0x36
        /*0052*/ 	.short	(.L_160 - .L_159)
.L_159:
        /*0054*/ 	.word	0x00000008
.L_160:


//--------------------- .nv.info._ZN7cutlass13device_kernelIN5flash19enable_sm80_to_sm89INS1_16FlashAttnFwdSm80INS1_25CollectiveMainloopFwdSm80ILi4ELi1ELb0EN4cute5tupleIJNS5_1CILi128EEENS7_ILi80EEENS7_ILi64EEEEEELi64ENS_6half_tEfNS_4arch4Sm80ELb1ELb0ELb1ELb1ELb1ELb1ELb1ELb1EEENS1_21CollectiveEpilogueFwdINS6_IJS8_SA_S9_EEENS6_IJNS7_ILi1EEESI_SI_EEESC_SE_Li128ELb1ELb1ELb1ELb0EEENS1_36VarlenDynamicPersistentTileSchedulerILi128ELi80ELi128ELi128ELb1ELb1ELb0ELb1ELb1ELb1EEEEEEEEEvNT_6ParamsE --------------------------
	.section	.nv.info._ZN7cutlass13device_kernelIN5flash19enable_sm80_to_sm89INS1_16FlashAttnFwdSm80INS1_25CollectiveMainloopFwdSm80ILi4ELi1ELb0EN4cute5tupleIJNS5_1CILi128EEENS7_ILi80EEENS7_ILi64EEEEEELi64ENS_6half_tEfNS_4arch4Sm80ELb1ELb0ELb1ELb1ELb1ELb1ELb1ELb1EEENS1_21CollectiveEpilogueFwdINS6_IJS8_SA_S9_EEENS6_IJNS7_ILi1EEESI_SI_EEESC_SE_Li128ELb1ELb1ELb1ELb0EEENS1_36VarlenDynamicPersistentTileSchedulerILi128ELi80ELi128ELi128ELb1ELb1ELb0ELb1ELb1ELb1EEEEEEEEEvNT_6ParamsE,"",@"SHT_CUDA_INFO"
	.sectionflags	@""
	.align	4


	//----- nvinfo : EIATTR_CUDA_API_VERSION
	.align		4
        /*0000*/ 	.byte	0x04, 0x37
        /*0002*/ 	.short	(.L_162 - .L_161)
.L_161:
        /*0004*/ 	.word	0x00000082


	//----- nvinfo : EIATTR_KPARAM_INFO
	.align		4
.L_162:
        /*0008*/ 	.byte	0x04, 0x17
        /*000a*/ 	.short	(.L_164 - .L_163)
.L_163:
        /*000c*/ 	.word	0x00000000
        /*0010*/ 	.short	0x0000
        /*0012*/ 	.short	0x0000
        /*0014*/ 	.byte	0x00, 0xf0, 0xe1, 0x10


	//----- nvinfo : EIATTR_SPARSE_MMA_MASK
	.align		4
.L_164:
        /*0018*/ 	.byte	0x03, 0x50
        /*001a*/ 	.short	0x0000


	//----- nvinfo : EIATTR_MAXREG_COUNT
	.align		4
        /*001c*/ 	.byte	0x03, 0x1b
        /*001e*/ 	.short	0x00ff


	//----- nvinfo : EIATTR_MERCURY_ISA_VERSION
	.align		4
        /*0020*/ 	.byte	0x03, 0x5f
        /*0022*/ 	.short	0x0101


	//----- nvinfo : EIATTR_VRC_CTA_INIT_COUNT
	.align		4
        /*0024*/ 	.byte	0x02, 0x4a
	.zero		1
	.zero		1


	//----- nvinfo : EIATTR_EXIT_INSTR_OFFSETS
	.align		4
        /*0028*/ 	.byte	0x04, 0x1c
        /*002a*/ 	.short	(.L_166 - .L_165)


	//   ....[0]....
.L_165:
        /*002c*/ 	.word	0x00000010


	//----- nvinfo : EIATTR_MAX_THREADS
	.align		4
.L_166:
        /*0030*/ 	.byte	0x04, 0x05
        /*0032*/ 	.short	(.L_168 - .L_167)
.L_167:
        /*0034*/ 	.word	0x00000080
        /*0038*/ 	.word	0x00000001
        /*003c*/ 	.word	0x00000001


	//----- nvinfo : EIATTR_CBANK_PARAM_SIZE
	.align		4
.L_168:
        /*0040*/ 	.byte	0x03, 0x19
        /*0042*/ 	.short	0x0438


	//----- nvinfo : EIATTR_PARAM_CBANK
	.align		4
        /*0044*/ 	.byte	0x04, 0x0a
        /*0046*/ 	.short	(.L_170 - .L_169)
	.align		4
.L_169:
        /*0048*/ 	.word	index@(.nv.constant0._ZN7cutlass13device_kernelIN5flash19enable_sm80_to_sm89INS1_16FlashAttnFwdSm80INS1_25CollectiveMainloopFwdSm80ILi4ELi1ELb0EN4cute5tupleIJNS5_1CILi128EEENS7_ILi80EEENS7_ILi64EEEEEELi64ENS_6half_tEfNS_4arch4Sm80ELb1ELb0ELb1ELb1ELb1ELb1ELb1ELb1EEENS1_21CollectiveEpilogueFwdINS6_IJS8_SA_S9_EEENS6_IJNS7_ILi1EEESI_SI_EEESC_SE_Li128ELb1ELb1ELb1ELb0EEENS1_36VarlenDynamicPersistentTileSchedulerILi128ELi80ELi128ELi128ELb1ELb1ELb0ELb1ELb1ELb1EEEEEEEEEvNT_6ParamsE)
        /*004c*/ 	.short	0x0380
        /*004e*/ 	.short	0x0438


	//----- nvinfo : EIATTR_SW_WAR
	.align		4
.L_170:
        /*0050*/ 	.byte	0x04, 0x36
        /*0052*/ 	.short	(.L_172 - .L_171)
.L_171:
        /*0054*/ 	.word	0x00000008
.L_172:


//--------------------- .nv.callgraph             --------------------------
	.section	.nv.callgraph,"",@"SHT_CUDA_CALLGRAPH"
	.align	4
	.sectionentsize	8
	.align		4
        /*0000*/ 	.word	0x00000000
	.align		4
        /*0004*/ 	.word	0xffffffff
	.align		4
        /*0008*/ 	.word	0x00000000
	.align		4
        /*000c*/ 	.word	0xfffffffe
	.align		4
        /*0010*/ 	.word	0x00000000
	.align		4
        /*0014*/ 	.word	0xfffffffd
	.align		4
        /*0018*/ 	.word	0x00000000
	.align		4
        /*001c*/ 	.word	0xfffffffc


//--------------------- .nv.constant4             --------------------------
	.section	.nv.constant4,"a",@progbits
	.align	8
	.align		8
.nv.constant4:
        /*0000*/ 	.dword	_ZN85_INTERNAL_37829866_49_flash_fwd_hdim64_fp16_paged_split_softcap_sm80_cu_60c5005d_33564cuda3std3__45__cpo5beginE
	.align		8
        /*0008*/ 	.dword	_ZN85_INTERNAL_37829866_49_flash_fwd_hdim64_fp16_paged_split_softcap_sm80_cu_60c5005d_33564cuda3std3__45__cpo3endE
	.align		8
        /*0010*/ 	.dword	_ZN85_INTERNAL_37829866_49_flash_fwd_hdim64_fp16_paged_split_softcap_sm80_cu_60c5005d_33564cuda3std3__45__cpo6cbeginE
	.align		8
        /*0018*/ 	.dword	_ZN85_INTERNAL_37829866_49_flash_fwd_hdim64_fp16_paged_split_softcap_sm80_cu_60c5005d_33564cuda3std3__45__cpo4cendE
	.align		8
        /*0020*/ 	.dword	_ZN85_INTERNAL_37829866_49_flash_fwd_hdim64_fp16_paged_split_softcap_sm80_cu_60c5005d_33564cuda3std3__487_GLOBAL__N__37829866_49_flash_fwd_hdim64_fp16_paged_split_softcap_sm80_cu_60c5005d_33566ignoreE
	.align		8
        /*0028*/ 	.dword	_ZN85_INTERNAL_37829866_49_flash_fwd_hdim64_fp16_paged_split_softcap_sm80_cu_60c5005d_33564cuda3std3__419piecewise_constructE
	.align		8
        /*0030*/ 	.dword	_ZN85_INTERNAL_37829866_49_flash_fwd_hdim64_fp16_paged_split_softcap_sm80_cu_60c5005d_33564cuda3std3__48in_placeE
	.align		8
        /*0038*/ 	.dword	_ZN85_INTERNAL_37829866_49_flash_fwd_hdim64_fp16_paged_split_softcap_sm80_cu_60c5005d_33564cuda3std6ranges3__45__cpo4swapE
	.align		8
        /*0040*/ 	.dword	_ZN85_INTERNAL_37829866_49_flash_fwd_hdim64_fp16_paged_split_softcap_sm80_cu_60c5005d_33564cuda3std6ranges3__45__cpo9iter_moveE
	.align		8
        /*0048*/ 	.dword	_ZN85_INTERNAL_37829866_49_flash_fwd_hdim64_fp16_paged_split_softcap_sm80_cu_60c5005d_33564cute7productE
	.align		8
        /*0050*/ 	.dword	_ZN85_INTERNAL_37829866_49_flash_fwd_hdim64_fp16_paged_split_softcap_sm80_cu_60c5005d_33564cute1_E


//--------------------- .text._ZN7cutlass13device_kernelIN5flash19enable_sm80_to_sm89INS1_16FlashAttnFwdSm80INS1_25CollectiveMainloopFwdSm80ILi4ELi1ELb0EN4cute5tupleIJNS5_1CILi128EEENS7_ILi112EEENS7_ILi64EEEEEELi64ENS_6half_tEfNS_4arch4Sm80ELb0ELb0ELb1ELb0ELb1ELb0ELb1ELb1EEENS1_21CollectiveEpilogueFwdINS6_IJS8_SA_S9_EEENS6_IJNS7_ILi1EEESI_SI_EEESC_SE_Li128ELb0ELb1ELb1ELb0EEENS1_19SingleTileSchedulerILb0ELb1ELb1ELi128EEEEEEEEEvNT_6ParamsE --------------------------
	.section	.text._ZN7cutlass13device_kernelIN5flash19enable_sm80_to_sm89INS1_16FlashAttnFwdSm80INS1_25CollectiveMainloopFwdSm80ILi4ELi1ELb0EN4cute5tupleIJNS5_1CILi128EEENS7_ILi112EEENS7_ILi64EEEEEELi64ENS_6half_tEfNS_4arch4Sm80ELb0ELb0ELb1ELb0ELb1ELb0ELb1ELb1EEENS1_21CollectiveEpilogueFwdINS6_IJS8_SA_S9_EEENS6_IJNS7_ILi1EEESI_SI_EEESC_SE_Li128ELb0ELb1ELb1ELb0EEENS1_19SingleTileSchedulerILb0ELb1ELb1ELi128EEEEEEEEEvNT_6ParamsE,"ax",@progbits
	.align	128
.text._ZN7cutlass13device_kernelIN5flash19enable_sm80_to_sm89INS1_16FlashAttnFwdSm80INS1_25CollectiveMainloopFwdSm80ILi4ELi1ELb0EN4cute5tupleIJNS5_1CILi128EEENS7_ILi112EEENS7_ILi64EEEEEELi64ENS_6half_tEfNS_4arch4Sm80ELb0ELb0ELb1ELb0ELb1ELb0ELb1ELb1EEENS1_21CollectiveEpilogueFwdINS6_IJS8_SA_S9_EEENS6_IJNS7_ILi1EEESI_SI_EEESC_SE_Li128ELb0ELb1ELb1ELb0EEENS1_19SingleTileSchedulerILb0ELb1ELb1ELi128EEEEEEEEEvNT_6ParamsE:
        .type           _ZN7cutlass13device_kernelIN5flash19enable_sm80_to_sm89INS1_16FlashAttnFwdSm80INS1_25CollectiveMainloopFwdSm80ILi4ELi1ELb0EN4cute5tupleIJNS5_1CILi128EEENS7_ILi112EEENS7_ILi64EEEEEELi64ENS_6half_tEfNS_4arch4Sm80ELb0ELb0ELb1ELb0ELb1ELb0ELb1ELb1EEENS1_21CollectiveEpilogueFwdINS6_IJS8_SA_S9_EEENS6_IJNS7_ILi1EEESI_SI_EEESC_SE_Li128ELb0ELb1ELb1ELb0EEENS1_19SingleTileSchedulerILb0ELb1ELb1ELi128EEEEEEEEEvNT_6ParamsE,@function
        .size           _ZN7cutlass13device_kernelIN5flash19enable_sm80_to_sm89INS1_16FlashAttnFwdSm80INS1_25CollectiveMainloopFwdSm80ILi4ELi1ELb0EN4cute5tupleIJNS5_1CILi128EEENS7_ILi112EEENS7_ILi64EEEEEELi64ENS_6half_tEfNS_4arch4Sm80ELb0ELb0ELb1ELb0ELb1ELb0ELb1ELb1EEENS1_21CollectiveEpilogueFwdINS6_IJS8_SA_S9_EEENS6_IJNS7_ILi1EEESI_SI_EEESC_SE_Li128ELb0ELb1ELb1ELb0EEENS1_19SingleTileSchedulerILb0ELb1ELb1ELi128EEEEEEEEEvNT_6ParamsE,(.L_x_9 - _ZN7cutlass13device_kernelIN5flash19enable_sm80_to_sm89INS1_16FlashAttnFwdSm80INS1_25CollectiveMainloopFwdSm80ILi4ELi1ELb0EN4cute5tupleIJNS5_1CILi128EEENS7_ILi112EEENS7_ILi64EEEEEELi64ENS_6half_tEfNS_4arch4Sm80ELb0ELb0ELb1ELb0ELb1ELb0ELb1ELb1EEENS1_21CollectiveEpilogueFwdINS6_IJS8_SA_S9_EEENS6_IJNS7_ILi1EEESI_SI_EEESC_SE_Li128ELb0ELb1ELb1ELb0EEENS1_19SingleTileSchedulerILb0ELb1ELb1ELi128EEEEEEEEEvNT_6ParamsE)
        .other          _ZN7cutlass13device_kernelIN5flash19enable_sm80_to_sm89INS1_16FlashAttnFwdSm80INS1_25CollectiveMainloopFwdSm80ILi4ELi1ELb0EN4cute5tupleIJNS5_1CILi128EEENS7_ILi112EEENS7_ILi64EEEEEELi64ENS_6half_tEfNS_4arch4Sm80ELb0ELb0ELb1ELb0ELb1ELb0ELb1ELb1EEENS1_21CollectiveEpilogueFwdINS6_IJS8_SA_S9_EEENS6_IJNS7_ILi1EEESI_SI_EEESC_SE_Li128ELb0ELb1ELb1ELb0EEENS1_19SingleTileSchedulerILb0ELb1ELb1ELi128EEEEEEEEEvNT_6ParamsE,@"STO_CUDA_ENTRY STV_DEFAULT"
_ZN7cutlass13device_kernelIN5flash19enable_sm80_to_sm89INS1_16FlashAttnFwdSm80INS1_25CollectiveMainloopFwdSm80ILi4ELi1ELb0EN4cute5tupleIJNS5_1CILi128EEENS7_ILi112EEENS7_ILi64EEEEEELi64ENS_6half_tEfNS_4arch4Sm80ELb0ELb0ELb1ELb0ELb1ELb0ELb1ELb1EEENS1_21CollectiveEpilogueFwdINS6_IJS8_SA_S9_EEENS6_IJNS7_ILi1EEESI_SI_EEESC_SE_Li128ELb0ELb1ELb1ELb0EEENS1_19SingleTileSchedulerILb0ELb1ELb1ELi128EEEEEEEEEvNT_6ParamsE:
[----:B------:R-:W-:Y:S01]  /*0000*/  LDC R1, c[0x0][0x37c] ;  /* 0x0000df00ff017b82 */ /* 0x000fe20000000800 */
[----:B------:R-:W-:Y:S05]  /*0010*/  EXIT ;  /* 0x000000000000794d */ /* 0x000fea0003800000 */
.L_x_0:
[----:B------:R-:W-:-:S00]  /*0020*/  BRA `(.L_x_0) ;  /* 0xfffffffc00fc7947 */ /* 0x000fc0000383ffff */
[----:B------:R-:W-:-:S00]  /*0030*/  NOP ;  /* 0x0000000000007918 */ /* 0x000fc00000000000 */
        /* <DEDUP_REMOVED lines=12> */
.L_x_9:


//--------------------- .text._ZN7cutlass13device_kernelIN5flash19enable_sm80_to_sm89INS1_16FlashAttnFwdSm80INS1_25CollectiveMainloopFwdSm80ILi4ELi1ELb0EN4cute5tupleIJNS5_1CILi128EEENS7_ILi80EEENS7_ILi64EEEEEELi64ENS_6half_tEfNS_4arch4Sm80ELb0ELb0ELb1ELb1ELb1ELb0ELb1ELb1EEENS1_21CollectiveEpilogueFwdINS6_IJS8_SA_S9_EEENS6_IJNS7_ILi1EEESI_SI_EEESC_SE_Li128ELb1ELb1ELb1ELb0EEENS1_36VarlenDynamicPersistentTileSchedulerILi128ELi80ELi128ELi128ELb1ELb1ELb0ELb0ELb1ELb1EEEEEEEEEvNT_6ParamsE --------------------------
	.section	.text._ZN7cutlass13device_kernelIN5flash19enable_sm80_to_sm89INS1_16FlashAttnFwdSm80INS1_25CollectiveMainloopFwdSm80ILi4ELi1ELb0EN4cute5tupleIJNS5_1CILi128EEENS7_ILi80EEENS7_ILi64EEEEEELi64ENS_6half_tEfNS_4arch4Sm80ELb0ELb0ELb1ELb1ELb1ELb0ELb1ELb1EEENS1_21CollectiveEpilogueFwdINS6_IJS8_SA_S9_EEENS6_IJNS7_ILi1EEESI_SI_EEESC_SE_Li128ELb1ELb1ELb1ELb0EEENS1_36VarlenDynamicPersistentTileSchedulerILi128ELi80ELi128ELi128ELb1ELb1ELb0ELb0ELb1ELb1EEEEEEEEEvNT_6ParamsE,"ax",@progbits
	.align	128
.text._ZN7cutlass13device_kernelIN5flash19enable_sm80_to_sm89INS1_16FlashAttnFwdSm80INS1_25CollectiveMainloopFwdSm80ILi4ELi1ELb0EN4cute5tupleIJNS5_1CILi128EEENS7_ILi80EEENS7_ILi64EEEEEELi64ENS_6half_tEfNS_4arch4Sm80ELb0ELb0ELb1ELb1ELb1ELb0ELb1ELb1EEENS1_21CollectiveEpilogueFwdINS6_IJS8_SA_S9_EEENS6_IJNS7_ILi1EEESI_SI_EEESC_SE_Li128ELb1ELb1ELb1ELb0EEENS1_36VarlenDynamicPersistentTileSchedulerILi128ELi80ELi128ELi128ELb1ELb1ELb0ELb0ELb1ELb1EEEEEEEEEvNT_6ParamsE:
        .type           _ZN7cutlass13device_kernelIN5flash19enable_sm80_to_sm89INS1_16FlashAttnFwdSm80INS1_25CollectiveMainloopFwdSm80ILi4ELi1ELb0EN4cute5tupleIJNS5_1CILi128EEENS7_ILi80EEENS7_ILi64EEEEEELi64ENS_6half_tEfNS_4arch4Sm80ELb0ELb0ELb1ELb1ELb1ELb0ELb1ELb1EEENS1_21CollectiveEpilogueFwdINS6_IJS8_SA_S9_EEENS6_IJNS7_ILi1EEESI_SI_EEESC_SE_Li128ELb1ELb1ELb1ELb0EEENS1_36VarlenDynamicPersistentTileSchedulerILi128ELi80ELi128ELi128ELb1ELb1ELb0ELb0ELb1ELb1EEEEEEEEEvNT_6ParamsE,@function
        .size           _ZN7cutlass13device_kernelIN5flash19enable_sm80_to_sm89INS1_16FlashAttnFwdSm80INS1_25CollectiveMainloopFwdSm80ILi4ELi1ELb0EN4cute5tupleIJNS5_1CILi128EEENS7_ILi80EEENS7_ILi64EEEEEELi64ENS_6half_tEfNS_4arch4Sm80ELb0ELb0ELb1ELb1ELb1ELb0ELb1ELb1EEENS1_21CollectiveEpilogueFwdINS6_IJS8_SA_S9_EEENS6_IJNS7_ILi1EEESI_SI_EEESC_SE_Li128ELb1ELb1ELb1ELb0EEENS1_36VarlenDynamicPersistentTileSchedulerILi128ELi80ELi128ELi128ELb1ELb1ELb0ELb0ELb1ELb1EEEEEEEEEvNT_6ParamsE,(.L_x_10 - _ZN7cutlass13device_kernelIN5flash19enable_sm80_to_sm89INS1_16FlashAttnFwdSm80INS1_25CollectiveMainloopFwdSm80ILi4ELi1ELb0EN4cute5tupleIJNS5_1CILi128EEENS7_ILi80EEENS7_ILi64EEEEEELi64ENS_6half_tEfNS_4arch4Sm80ELb0ELb0ELb1ELb1ELb1ELb0ELb1ELb1EEENS1_21CollectiveEpilogueFwdINS6_IJS8_SA_S9_EEENS6_IJNS7_ILi1EEESI_SI_EEESC_SE_Li128ELb1ELb1ELb1ELb0EEENS1_36VarlenDynamicPersistentTileSchedulerILi128ELi80ELi128ELi128ELb1ELb1ELb0ELb0ELb1ELb1EEEEEEEEEvNT_6ParamsE)
        .other          _ZN7cutlass13device_kernelIN5flash19enable_sm80_to_sm89INS1_16FlashAttnFwdSm80INS1_25CollectiveMainloopFwdSm80ILi4ELi1ELb0EN4cute5tupleIJNS5_1CILi128EEENS7_ILi80EEENS7_ILi64EEEEEELi64ENS_6half_tEfNS_4arch4Sm80ELb0ELb0ELb1ELb1ELb1ELb0ELb1ELb1EEENS1_21CollectiveEpilogueFwdINS6_IJS8_SA_S9_EEENS6_IJNS7_ILi1EEESI_SI_EEESC_SE_Li128ELb1ELb1ELb1ELb0EEENS1_36VarlenDynamicPersistentTileSchedulerILi128ELi80ELi128ELi128ELb1ELb1ELb0ELb0ELb1ELb1EEEEEEEEEvNT_6ParamsE,@"STO_CUDA_ENTRY STV_DEFAULT"
_ZN7cutlass13device_kernelIN5flash19enable_sm80_to_sm89INS1_16FlashAttnFwdSm80INS1_25CollectiveMainloopFwdSm80ILi4ELi1ELb0EN4cute5tupleIJNS5_1CILi128EEENS7_ILi80EEENS7_ILi64EEEEEELi64ENS_6half_tEfNS_4arch4Sm80ELb0ELb0ELb1ELb1ELb1ELb0ELb1ELb1EEENS1_21CollectiveEpilogueFwdINS6_IJS8_SA_S9_EEENS6_IJNS7_ILi1EEESI_SI_EEESC_SE_Li128ELb1ELb1ELb1ELb0EEENS1_36VarlenDynamicPersistentTileSchedulerILi128ELi80ELi128ELi128ELb1ELb1ELb0ELb0ELb1ELb1EEEEEEEEEvNT_6ParamsE:
[----:B------:R-:W-:Y:S01]  /*0000*/  LDC R1, c[0x0][0x37c] ;  /* 0x0000df00ff017b82 */ /* 0x000fe20000000800 */
[----:B------:R-:W-:Y:S05]  /*0010*/  EXIT ;  /* 0x000000000000794d */ /* 0x000fea0003800000 */
.L_x_1:
        /* <DEDUP_REMOVED lines=14> */
.L_x_10:


//--------------------- .text._ZN7cutlass13device_kernelIN5flash19enable_sm80_to_sm89INS1_16FlashAttnFwdSm80INS1_25CollectiveMainloopFwdSm80ILi4ELi1ELb0EN4cute5tupleIJNS5_1CILi128EEENS7_ILi80EEENS7_ILi64EEEEEELi64ENS_6half_tEfNS_4arch4Sm80ELb0ELb0ELb1ELb1ELb1ELb1ELb1ELb1EEENS1_21CollectiveEpilogueFwdINS6_IJS8_SA_S9_EEENS6_IJNS7_ILi1EEESI_SI_EEESC_SE_Li128ELb1ELb1ELb1ELb0EEENS1_36VarlenDynamicPersistentTileSchedulerILi128ELi80ELi128ELi128ELb1ELb1ELb0ELb0ELb1ELb1EEEEEEEEEvNT_6ParamsE --------------------------
	.section	.text._ZN7cutlass13device_kernelIN5flash19enable_sm80_to_sm89INS1_16FlashAttnFwdSm80INS1_25CollectiveMainloopFwdSm80ILi4ELi1ELb0EN4cute5tupleIJNS5_1CILi128EEENS7_ILi80EEENS7_ILi64EEEEEELi64ENS_6half_tEfNS_4arch4Sm80ELb0ELb0ELb1ELb1ELb1ELb1ELb1ELb1EEENS1_21CollectiveEpilogueFwdINS6_IJS8_SA_S9_EEENS6_IJNS7_ILi1EEESI_SI_EEESC_SE_Li128ELb1ELb1ELb1ELb0EEENS1_36VarlenDynamicPersistentTileSchedulerILi128ELi80ELi128ELi128ELb1ELb1ELb0ELb0ELb1ELb1EEEEEEEEEvNT_6ParamsE,"ax",@progbits
	.align	128
.text._ZN7cutlass13device_kernelIN5flash19enable_sm80_to_sm89INS1_16FlashAttnFwdSm80INS1_25CollectiveMainloopFwdSm80ILi4ELi1ELb0EN4cute5tupleIJNS5_1CILi128EEENS7_ILi80EEENS7_ILi64EEEEEELi64ENS_6half_tEfNS_4arch4Sm80ELb0ELb0ELb1ELb1ELb1ELb1ELb1ELb1EEENS1_21CollectiveEpilogueFwdINS6_IJS8_SA_S9_EEENS6_IJNS7_ILi1EEESI_SI_EEESC_SE_Li128ELb1ELb1ELb1ELb0EEENS1_36VarlenDynamicPersistentTileSchedulerILi128ELi80ELi128ELi128ELb1ELb1ELb0ELb0ELb1ELb1EEEEEEEEEvNT_6ParamsE:
        .type           _ZN7cutlass13device_kernelIN5flash19enable_sm80_to_sm89INS1_16FlashAttnFwdSm80INS1_25CollectiveMainloopFwdSm80ILi4ELi1ELb0EN4cute5tupleIJNS5_1CILi128EEENS7_ILi80EEENS7_ILi64EEEEEELi64ENS_6half_tEfNS_4arch4Sm80ELb0ELb0ELb1ELb1ELb1ELb1ELb1ELb1EEENS1_21CollectiveEpilogueFwdINS6_IJS8_SA_S9_EEENS6_IJNS7_ILi1EEESI_SI_EEESC_SE_Li128ELb1ELb1ELb1ELb0EEENS1_36VarlenDynamicPersistentTileSchedulerILi128ELi80ELi128ELi128ELb1ELb1ELb0ELb0ELb1ELb1EEEEEEEEEvNT_6ParamsE,@function
        .size           _ZN7cutlass13device_kernelIN5flash19enable_sm80_to_sm89INS1_16FlashAttnFwdSm80INS1_25CollectiveMainloopFwdSm80ILi4ELi1ELb0EN4cute5tupleIJNS5_1CILi128EEENS7_ILi80EEENS7_ILi64EEEEEELi64ENS_6half_tEfNS_4arch4Sm80ELb0ELb0ELb1ELb1ELb1ELb1ELb1ELb1EEENS1_21CollectiveEpilogueFwdINS6_IJS8_SA_S9_EEENS6_IJNS7_ILi1EEESI_SI_EEESC_SE_Li128ELb1ELb1ELb1ELb0EEENS1_36VarlenDynamicPersistentTileSchedulerILi128ELi80ELi128ELi128ELb1ELb1ELb0ELb0ELb1ELb1EEEEEEEEEvNT_6ParamsE,(.L_x_11 - _ZN7cutlass13device_kernelIN5flash19enable_sm80_to_sm89INS1_16FlashAttnFwdSm80INS1_25CollectiveMainloopFwdSm80ILi4ELi1ELb0EN4cute5tupleIJNS5_1CILi128EEENS7_ILi80EEENS7_ILi64EEEEEELi64ENS_6half_tEfNS_4arch4Sm80ELb0ELb0ELb1ELb1ELb1ELb1ELb1ELb1EEENS1_21CollectiveEpilogueFwdINS6_IJS8_SA_S9_EEENS6_IJNS7_ILi1EEESI_SI_EEESC_SE_Li128ELb1ELb1ELb1ELb0EEENS1_36VarlenDynamicPersistentTileSchedulerILi128ELi80ELi128ELi128ELb1ELb1ELb0ELb0ELb1ELb1EEEEEEEEEvNT_6ParamsE)
        .other          _ZN7cutlass13device_kernelIN5flash19enable_sm80_to_sm89INS1_16FlashAttnFwdSm80INS1_25CollectiveMainloopFwdSm80ILi4ELi1ELb0EN4cute5tupleIJNS5_1CILi128EEENS7_ILi80EEENS7_ILi64EEEEEELi64ENS_6half_tEfNS_4arch4Sm80ELb0ELb0ELb1ELb1ELb1ELb1ELb1ELb1EEENS1_21CollectiveEpilogueFwdINS6_IJS8_SA_S9_EEENS6_IJNS7_ILi1EEESI_SI_EEESC_SE_Li128ELb1ELb1ELb1ELb0EEENS1_36VarlenDynamicPersistentTileSchedulerILi128ELi80ELi128ELi128ELb1ELb1ELb0ELb0ELb1ELb1EEEEEEEEEvNT_6ParamsE,@"STO_CUDA_ENTRY STV_DEFAULT"
_ZN7cutlass13device_kernelIN5flash19enable_sm80_to_sm89INS1_16FlashAttnFwdSm80INS1_25CollectiveMainloopFwdSm80ILi4ELi1ELb0EN4cute5tupleIJNS5_1CILi128EEENS7_ILi80EEENS7_ILi64EEEEEELi64ENS_6half_tEfNS_4arch4Sm80ELb0ELb0ELb1ELb1ELb1ELb1ELb1ELb1EEENS1_21CollectiveEpilogueFwdINS6_IJS8_SA_S9_EEENS6_IJNS7_ILi1EEESI_SI_EEESC_SE_Li128ELb1ELb1ELb1ELb0EEENS1_36VarlenDynamicPersistentTileSchedulerILi128ELi80ELi128ELi128ELb1ELb1ELb0ELb0ELb1ELb1EEEEEEEEEvNT_6ParamsE:
[----:B------:R-:W-:Y:S01]  /*0000*/  LDC R1, c[0x0][0x37c] ;  /* 0x0000df00ff017b82 */ /* 0x000fe20000000800 */
[----:B------:R-:W-:Y:S05]  /*0010*/  EXIT ;  /* 0x000000000000794d */ /* 0x000fea0003800000 */
.L_x_2:
        /* <DEDUP_REMOVED lines=14> */
.L_x_11:


//--------------------- .text._ZN7cutlass13device_kernelIN5flash19enable_sm80_to_sm89INS1_16FlashAttnFwdSm80INS1_25CollectiveMainloopFwdSm80ILi4ELi1ELb0EN4cute5tupleIJNS5_1CILi128EEENS7_ILi96EEENS7_ILi64EEEEEELi64ENS_6half_tEfNS_4arch4Sm80ELb0ELb1ELb1ELb0ELb1ELb0ELb1ELb1EEENS1_21CollectiveEpilogueFwdINS6_IJS8_SA_S9_EEENS6_IJNS7_ILi1EEESI_SI_EEESC_SE_Li128ELb0ELb1ELb1ELb0EEENS1_19SingleTileSchedulerILb0ELb1ELb1ELi128EEEEEEEEEvNT_6ParamsE --------------------------
	.section	.text._ZN7cutlass13device_kernelIN5flash19enable_sm80_to_sm89INS1_16FlashAttnFwdSm80INS1_25CollectiveMainloopFwdSm80ILi4ELi1ELb0EN4cute5tupleIJNS5_1CILi128EEENS7_ILi96EEENS7_ILi64EEEEEELi64ENS_6half_tEfNS_4arch4Sm80ELb0ELb1ELb1ELb0ELb1ELb0ELb1ELb1EEENS1_21CollectiveEpilogueFwdINS6_IJS8_SA_S9_EEENS6_IJNS7_ILi1EEESI_SI_EEESC_SE_Li128ELb0ELb1ELb1ELb0EEENS1_19SingleTileSchedulerILb0ELb1ELb1ELi128EEEEEEEEEvNT_6ParamsE,"ax",@progbits
	.align	128
.text._ZN7cutlass13device_kernelIN5flash19enable_sm80_to_sm89INS1_16FlashAttnFwdSm80INS1_25CollectiveMainloopFwdSm80ILi4ELi1ELb0EN4cute5tupleIJNS5_1CILi128EEENS7_ILi96EEENS7_ILi64EEEEEELi64ENS_6half_tEfNS_4arch4Sm80ELb0ELb1ELb1ELb0ELb1ELb0ELb1ELb1EEENS1_21CollectiveEpilogueFwdINS6_IJS8_SA_S9_EEENS6_IJNS7_ILi1EEESI_SI_EEESC_SE_Li128ELb0ELb1ELb1ELb0EEENS1_19SingleTileSchedulerILb0ELb1ELb1ELi128EEEEEEEEEvNT_6ParamsE:
        .type           _ZN7cutlass13device_kernelIN5flash19enable_sm80_to_sm89INS1_16FlashAttnFwdSm80INS1_25CollectiveMainloopFwdSm80ILi4ELi1ELb0EN4cute5tupleIJNS5_1CILi128EEENS7_ILi96EEENS7_ILi64EEEEEELi64ENS_6half_tEfNS_4arch4Sm80ELb0ELb1ELb1ELb0ELb1ELb0ELb1ELb1EEENS1_21CollectiveEpilogueFwdINS6_IJS8_SA_S9_EEENS6_IJNS7_ILi1EEESI_SI_EEESC_SE_Li128ELb0ELb1ELb1ELb0EEENS1_19SingleTileSchedulerILb0ELb1ELb1ELi128EEEEEEEEEvNT_6ParamsE,@function
        .size           _ZN7cutlass13device_kernelIN5flash19enable_sm80_to_sm89INS1_16FlashAttnFwdSm80INS1_25CollectiveMainloopFwdSm80ILi4ELi1ELb0EN4cute5tupleIJNS5_1CILi128EEENS7_ILi96EEENS7_ILi64EEEEEELi64ENS_6half_tEfNS_4arch4Sm80ELb0ELb1ELb1ELb0ELb1ELb0ELb1ELb1EEENS1_21CollectiveEpilogueFwdINS6_IJS8_SA_S9_EEENS6_IJNS7_ILi1EEESI_SI_EEESC_SE_Li128ELb0ELb1ELb1ELb0EEENS1_19SingleTileSchedulerILb0ELb1ELb1ELi128EEEEEEEEEvNT_6ParamsE,(.L_x_12 - _ZN7cutlass13device_kernelIN5flash19enable_sm80_to_sm89INS1_16FlashAttnFwdSm80INS1_25CollectiveMainloopFwdSm80ILi4ELi1ELb0EN4cute5tupleIJNS5_1CILi128EEENS7_ILi96EEENS7_ILi64EEEEEELi64ENS_6half_tEfNS_4arch4Sm80ELb0ELb1ELb1ELb0ELb1ELb0ELb1ELb1EEENS1_21CollectiveEpilogueFwdINS6_IJS8_SA_S9_EEENS6_IJNS7_ILi1EEESI_SI_EEESC_SE_Li128ELb0ELb1ELb1ELb0EEENS1_19SingleTileSchedulerILb0ELb1ELb1ELi128EEEEEEEEEvNT_6ParamsE)
        .other          _ZN7cutlass13device_kernelIN5flash19enable_sm80_to_sm89INS1_16FlashAttnFwdSm80INS1_25CollectiveMainloopFwdSm80ILi4ELi1ELb0EN4cute5tupleIJNS5_1CILi128EEENS7_ILi96EEENS7_ILi64EEEEEELi64ENS_6half_tEfNS_4arch4Sm80ELb0ELb1ELb1ELb0ELb1ELb0ELb1ELb1EEENS1_21CollectiveEpilogueFwdINS6_IJS8_SA_S9_EEENS6_IJNS7_ILi1EEESI_SI_EEESC_SE_Li128ELb0ELb1ELb1ELb0EEENS1_19SingleTileSchedulerILb0ELb1ELb1ELi128EEEEEEEEEvNT_6ParamsE,@"STO_CUDA_ENTRY STV_DEFAULT"
_ZN7cutlass13device_kernelIN5flash19enable_sm80_to_sm89INS1_16FlashAttnFwdSm80INS1_25CollectiveMainloopFwdSm80ILi4ELi1ELb0EN4cute5tupleIJNS5_1CILi128EEENS7_ILi96EEENS7_ILi64EEEEEELi64ENS_6half_tEfNS_4arch4Sm80ELb0ELb1ELb1ELb0ELb1ELb0ELb1ELb1EEENS1_21CollectiveEpilogueFwdINS6_IJS8_SA_S9_EEENS6_IJNS7_ILi1EEESI_SI_EEESC_SE_Li128ELb0ELb1ELb1ELb0EEENS1_19SingleTileSchedulerILb0ELb1ELb1ELi128EEEEEEEEEvNT_6ParamsE:
[----:B------:R-:W-:Y:S01]  /*0000*/  LDC R1, c[0x0][0x37c] ;  /* 0x0000df00ff017b82 */ /* 0x000fe20000000800 */
[----:B------:R-:W-:Y:S05]  /*0010*/  EXIT ;  /* 0x000000000000794d */ /* 0x000fea0003800000 */
.L_x_3:
        /* <DEDUP_REMOVED lines=14> */
.L_x_12:


//--------------------- .text._ZN7cutlass13device_kernelIN5flash19enable_sm80_to_sm89INS1_16FlashAttnFwdSm80INS1_25CollectiveMainloopFwdSm80ILi4ELi1ELb0EN4cute5tupleIJNS5_1CILi128EEENS7_ILi80EEENS7_ILi64EEEEEELi64ENS_6half_tEfNS_4arch4Sm80ELb0ELb1ELb1ELb1ELb1ELb0ELb1ELb1EEENS1_21CollectiveEpilogueFwdINS6_IJS8_SA_S9_EEENS6_IJNS7_ILi1EEESI_SI_EEESC_SE_Li128ELb1ELb1ELb1ELb0EEENS1_36VarlenDynamicPersistentTileSchedulerILi128ELi80ELi128ELi128ELb1ELb1ELb0ELb1ELb0ELb1EEEEEEEEEvNT_6ParamsE --------------------------
	.section	.text._ZN7cutlass13device_kernelIN5flash19enable_sm80_to_sm89INS1_16FlashAttnFwdSm80INS1_25CollectiveMainloopFwdSm80ILi4ELi1ELb0EN4cute5tupleIJNS5_1CILi128EEENS7_ILi80EEENS7_ILi64EEEEEELi64ENS_6half_tEfNS_4arch4Sm80ELb0ELb1ELb1ELb1ELb1ELb0ELb1ELb1EEENS1_21CollectiveEpilogueFwdINS6_IJS8_SA_S9_EEENS6_IJNS7_ILi1EEESI_SI_EEESC_SE_Li128ELb1ELb1ELb1ELb0EEENS1_36VarlenDynamicPersistentTileSchedulerILi128ELi80ELi128ELi128ELb1ELb1ELb0ELb1ELb0ELb1EEEEEEEEEvNT_6ParamsE,"ax",@progbits
	.align	128
.text._ZN7cutlass13device_kernelIN5flash19enable_sm80_to_sm89INS1_16FlashAttnFwdSm80INS1_25CollectiveMainloopFwdSm80ILi4ELi1ELb0EN4cute5tupleIJNS5_1CILi128EEENS7_ILi80EEENS7_ILi64EEEEEELi64ENS_6half_tEfNS_4arch4Sm80ELb0ELb1ELb1ELb1ELb1ELb0ELb1ELb1EEENS1_21CollectiveEpilogueFwdINS6_IJS8_SA_S9_EEENS6_IJNS7_ILi1EEESI_SI_EEESC_SE_Li128ELb1ELb1ELb1ELb0EEENS1_36VarlenDynamicPersistentTileSchedulerILi128ELi80ELi128ELi128ELb1ELb1ELb0ELb1ELb0ELb1EEEEEEEEEvNT_6ParamsE:
        .type           _ZN7cutlass13device_kernelIN5flash19enable_sm80_to_sm89INS1_16FlashAttnFwdSm80INS1_25CollectiveMainloopFwdSm80ILi4ELi1ELb0EN4cute5tupleIJNS5_1CILi128EEENS7_ILi80EEENS7_ILi64EEEEEELi64ENS_6half_tEfNS_4arch4Sm80ELb0ELb1ELb1ELb1ELb1ELb0ELb1ELb1EEENS1_21CollectiveEpilogueFwdINS6_IJS8_SA_S9_EEENS6_IJNS7_ILi1EEESI_SI_EEESC_SE_Li128ELb1ELb1ELb1ELb0EEENS1_36VarlenDynamicPersistentTileSchedulerILi128ELi80ELi128ELi128ELb1ELb1ELb0ELb1ELb0ELb1EEEEEEEEEvNT_6ParamsE,@function
        .size           _ZN7cutlass13device_kernelIN5flash19enable_sm80_to_sm89INS1_16FlashAttnFwdSm80INS1_25CollectiveMainloopFwdSm80ILi4ELi1ELb0EN4cute5tupleIJNS5_1CILi128EEENS7_ILi80EEENS7_ILi64EEEEEELi64ENS_6half_tEfNS_4arch4Sm80ELb0ELb1ELb1ELb1ELb1ELb0ELb1ELb1EEENS1_21CollectiveEpilogueFwdINS6_IJS8_SA_S9_EEENS6_IJNS7_ILi1EEESI_SI_EEESC_SE_Li128ELb1ELb1ELb1ELb0EEENS1_36VarlenDynamicPersistentTileSchedulerILi128ELi80ELi128ELi128ELb1ELb1ELb0ELb1ELb0ELb1EEEEEEEEEvNT_6ParamsE,(.L_x_13 - _ZN7cutlass13device_kernelIN5flash19enable_sm80_to_sm89INS1_16FlashAttnFwdSm80INS1_25CollectiveMainloopFwdSm80ILi4ELi1ELb0EN4cute5tupleIJNS5_1CILi128EEENS7_ILi80EEENS7_ILi64EEEEEELi64ENS_6half_tEfNS_4arch4Sm80ELb0ELb1ELb1ELb1ELb1ELb0ELb1ELb1EEENS1_21CollectiveEpilogueFwdINS6_IJS8_SA_S9_EEENS6_IJNS7_ILi1EEESI_SI_EEESC_SE_Li128ELb1ELb1ELb1ELb0EEENS1_36VarlenDynamicPersistentTileSchedulerILi128ELi80ELi128ELi128ELb1ELb1ELb0ELb1ELb0ELb1EEEEEEEEEvNT_6ParamsE)
        .other          _ZN7cutlass13device_kernelIN5flash19enable_sm80_to_sm89INS1_16FlashAttnFwdSm80INS1_25CollectiveMainloopFwdSm80ILi4ELi1ELb0EN4cute5tupleIJNS5_1CILi128EEENS7_ILi80EEENS7_ILi64EEEEEELi64ENS_6half_tEfNS_4arch4Sm80ELb0ELb1ELb1ELb1ELb1ELb0ELb1ELb1EEENS1_21CollectiveEpilogueFwdINS6_IJS8_SA_S9_EEENS6_IJNS7_ILi1EEESI_SI_EEESC_SE_Li128ELb1ELb1ELb1ELb0EEENS1_36VarlenDynamicPersistentTileSchedulerILi128ELi80ELi128ELi128ELb1ELb1ELb0ELb1ELb0ELb1EEEEEEEEEvNT_6ParamsE,@"STO_CUDA_ENTRY STV_DEFAULT"
_ZN7cutlass13device_kernelIN5flash19enable_sm80_to_sm89INS1_16FlashAttnFwdSm80INS1_25CollectiveMainloopFwdSm80ILi4ELi1ELb0EN4cute5tupleIJNS5_1CILi128EEENS7_ILi80EEENS7_ILi64EEEEEELi64ENS_6half_tEfNS_4arch4Sm80ELb0ELb1ELb1ELb1ELb1ELb0ELb1ELb1EEENS1_21CollectiveEpilogueFwdINS6_IJS8_SA_S9_EEENS6_IJNS7_ILi1EEESI_SI_EEESC_SE_Li128ELb1ELb1ELb1ELb0EEENS1_36VarlenDynamicPersistentTileSchedulerILi128ELi80ELi128ELi128ELb1ELb1ELb0ELb1ELb0ELb1EEEEEEEEEvNT_6ParamsE:
[----:B------:R-:W-:Y:S01]  /*0000*/  LDC R1, c[0x0][0x37c] ;  /* 0x0000df00ff017b82 */ /* 0x000fe20000000800 */
[----:B------:R-:W-:Y:S05]  /*0010*/  EXIT ;  /* 0x000000000000794d */ /* 0x000fea0003800000 */
.L_x_4:
        /* <DEDUP_REMOVED lines=14> */
.L_x_13:


//--------------------- .text._ZN7cutlass13device_kernelIN5flash19enable_sm80_to_sm89INS1_16FlashAttnFwdSm80INS1_25CollectiveMainloopFwdSm80ILi4ELi1ELb0EN4cute5tupleIJNS5_1CILi128EEENS7_ILi80EEENS7_ILi64EEEEEELi64ENS_6half_tEfNS_4arch4Sm80ELb0ELb1ELb1ELb1ELb1ELb1ELb1ELb1EEENS1_21CollectiveEpilogueFwdINS6_IJS8_SA_S9_EEENS6_IJNS7_ILi1EEESI_SI_EEESC_SE_Li128ELb1ELb1ELb1ELb0EEENS1_36VarlenDynamicPersistentTileSchedulerILi128ELi80ELi128ELi128ELb1ELb1ELb0ELb1ELb0ELb1EEEEEEEEEvNT_6ParamsE --------------------------
	.section	.text._ZN7cutlass13device_kernelIN5flash19enable_sm80_to_sm89INS1_16FlashAttnFwdSm80INS1_25CollectiveMainloopFwdSm80ILi4ELi1ELb0EN4cute5tupleIJNS5_1CILi128EEENS7_ILi80EEENS7_ILi64EEEEEELi64ENS_6half_tEfNS_4arch4Sm80ELb0ELb1ELb1ELb1ELb1ELb1ELb1ELb1EEENS1_21CollectiveEpilogueFwdINS6_IJS8_SA_S9_EEENS6_IJNS7_ILi1EEESI_SI_EEESC_SE_Li128ELb1ELb1ELb1ELb0EEENS1_36VarlenDynamicPersistentTileSchedulerILi128ELi80ELi128ELi128ELb1ELb1ELb0ELb1ELb0ELb1EEEEEEEEEvNT_6ParamsE,"ax",@progbits
	.align	128
.text._ZN7cutlass13device_kernelIN5flash19enable_sm80_to_sm89INS1_16FlashAttnFwdSm80INS1_25CollectiveMainloopFwdSm80ILi4ELi1ELb0EN4cute5tupleIJNS5_1CILi128EEENS7_ILi80EEENS7_ILi64EEEEEELi64ENS_6half_tEfNS_4arch4Sm80ELb0ELb1ELb1ELb1ELb1ELb1ELb1ELb1EEENS1_21CollectiveEpilogueFwdINS6_IJS8_SA_S9_EEENS6_IJNS7_ILi1EEESI_SI_EEESC_SE_Li128ELb1ELb1ELb1ELb0EEENS1_36VarlenDynamicPersistentTileSchedulerILi128ELi80ELi128ELi128ELb1ELb1ELb0ELb1ELb0ELb1EEEEEEEEEvNT_6ParamsE:
        .type           _ZN7cutlass13device_kernelIN5flash19enable_sm80_to_sm89INS1_16FlashAttnFwdSm80INS1_25CollectiveMainloopFwdSm80ILi4ELi1ELb0EN4cute5tupleIJNS5_1CILi128EEENS7_ILi80EEENS7_ILi64EEEEEELi64ENS_6half_tEfNS_4arch4Sm80ELb0ELb1ELb1ELb1ELb1ELb1ELb1ELb1EEENS1_21CollectiveEpilogueFwdINS6_IJS8_SA_S9_EEENS6_IJNS7_ILi1EEESI_SI_EEESC_SE_Li128ELb1ELb1ELb1ELb0EEENS1_36VarlenDynamicPersistentTileSchedulerILi128ELi80ELi128ELi128ELb1ELb1ELb0ELb1ELb0ELb1EEEEEEEEEvNT_6ParamsE,@function
        .size           _ZN7cutlass13device_kernelIN5flash19enable_sm80_to_sm89INS1_16FlashAttnFwdSm80INS1_25CollectiveMainloopFwdSm80ILi4ELi1ELb0EN4cute5tupleIJNS5_1CILi128EEENS7_ILi80EEENS7_ILi64EEEEEELi64ENS_6half_tEfNS_4arch4Sm80ELb0ELb1ELb1ELb1ELb1ELb1ELb1ELb1EEENS1_21CollectiveEpilogueFwdINS6_IJS8_SA_S9_EEENS6_IJNS7_ILi1EEESI_SI_EEESC_SE_Li128ELb1ELb1ELb1ELb0EEENS1_36VarlenDynamicPersistentTileSchedulerILi128ELi80ELi128ELi128ELb1ELb1ELb0ELb1ELb0ELb1EEEEEEEEEvNT_6ParamsE,(.L_x_14 - _ZN7cutlass13device_kernelIN5flash19enable_sm80_to_sm89INS1_16FlashAttnFwdSm80INS1_25CollectiveMainloopFwdSm80ILi4ELi1ELb0EN4cute5tupleIJNS5_1CILi128EEENS7_ILi80EEENS7_ILi64EEEEEELi64ENS_6half_tEfNS_4arch4Sm80ELb0ELb1ELb1ELb1ELb1ELb1ELb1ELb1EEENS1_21CollectiveEpilogueFwdINS6_IJS8_SA_S9_EEENS6_IJNS7_ILi1EEESI_SI_EEESC_SE_Li128ELb1ELb1ELb1ELb0EEENS1_36VarlenDynamicPersistentTileSchedulerILi128ELi80ELi128ELi128ELb1ELb1ELb0ELb1ELb0ELb1EEEEEEEEEvNT_6ParamsE)
        .other          _ZN7cutlass13device_kernelIN5flash19enable_sm80_to_sm89INS1_16FlashAttnFwdSm80INS1_25CollectiveMainloopFwdSm80ILi4ELi1ELb0EN4cute5tupleIJNS5_1CILi128EEENS7_ILi80EEENS7_ILi64EEEEEELi64ENS_6half_tEfNS_4arch4Sm80ELb0ELb1ELb1ELb1ELb1ELb1ELb1ELb1EEENS1_21CollectiveEpilogueFwdINS6_IJS8_SA_S9_EEENS6_IJNS7_ILi1EEESI_SI_EEESC_SE_Li128ELb1ELb1ELb1ELb0EEENS1_36VarlenDynamicPersistentTileSchedulerILi128ELi80ELi128ELi128ELb1ELb1ELb0ELb1ELb0ELb1EEEEEEEEEvNT_6ParamsE,@"STO_CUDA_ENTRY STV_DEFAULT"
_ZN7cutlass13device_kernelIN5flash19enable_sm80_to_sm89INS1_16FlashAttnFwdSm80INS1_25CollectiveMainloopFwdSm80ILi4ELi1ELb0EN4cute5tupleIJNS5_1CILi128EEENS7_ILi80EEENS7_ILi64EEEEEELi64ENS_6half_tEfNS_4arch4Sm80ELb0ELb1ELb1ELb1ELb1ELb1ELb1ELb1EEENS1_21CollectiveEpilogueFwdINS6_IJS8_SA_S9_EEENS6_IJNS7_ILi1EEESI_SI_EEESC_SE_Li128ELb1ELb1ELb1ELb0EEENS1_36VarlenDynamicPersistentTileSchedulerILi128ELi80ELi128ELi128ELb1ELb1ELb0ELb1ELb0ELb1EEEEEEEEEvNT_6ParamsE:
[----:B------:R-:W-:Y:S01]  /*0000*/  LDC R1, c[0x0][0x37c] ;  /* 0x0000df00ff017b82 */ /* 0x000fe20000000800 */
[----:B------:R-:W-:Y:S05]  /*0010*/  EXIT ;  /* 0x000000000000794d */ /* 0x000fea0003800000 */
.L_x_5:
        /* <DEDUP_REMOVED lines=14> */
.L_x_14:


//--------------------- .text._ZN7cutlass13device_kernelIN5flash19enable_sm80_to_sm89INS1_16FlashAttnFwdSm80INS1_25CollectiveMainloopFwdSm80ILi4ELi1ELb0EN4cute5tupleIJNS5_1CILi128EEENS7_ILi112EEENS7_ILi64EEEEEELi64ENS_6half_tEfNS_4arch4Sm80ELb1ELb0ELb1ELb0ELb1ELb0ELb1ELb1EEENS1_21CollectiveEpilogueFwdINS6_IJS8_SA_S9_EEENS6_IJNS7_ILi1EEESI_SI_EEESC_SE_Li128ELb0ELb1ELb1ELb0EEENS1_30DynamicPersistentTileSchedulerILi128ELi128ELb1ELb1ELb0EEEEEEEEEvNT_6ParamsE --------------------------
	.section	.text._ZN7cutlass13device_kernelIN5flash19enable_sm80_to_sm89INS1_16FlashAttnFwdSm80INS1_25CollectiveMainloopFwdSm80ILi4ELi1ELb0EN4cute5tupleIJNS5_1CILi128EEENS7_ILi112EEENS7_ILi64EEEEEELi64ENS_6half_tEfNS_4arch4Sm80ELb1ELb0ELb1ELb0ELb1ELb0ELb1ELb1EEENS1_21CollectiveEpilogueFwdINS6_IJS8_SA_S9_EEENS6_IJNS7_ILi1EEESI_SI_EEESC_SE_Li128ELb0ELb1ELb1ELb0EEENS1_30DynamicPersistentTileSchedulerILi128ELi128ELb1ELb1ELb0EEEEEEEEEvNT_6ParamsE,"ax",@progbits
	.align	128
.text._ZN7cutlass13device_kernelIN5flash19enable_sm80_to_sm89INS1_16FlashAttnFwdSm80INS1_25CollectiveMainloopFwdSm80ILi4ELi1ELb0EN4cute5tupleIJNS5_1CILi128EEENS7_ILi112EEENS7_ILi64EEEEEELi64ENS_6half_tEfNS_4arch4Sm80ELb1ELb0ELb1ELb0ELb1ELb0ELb1ELb1EEENS1_21CollectiveEpilogueFwdINS6_IJS8_SA_S9_EEENS6_IJNS7_ILi1EEESI_SI_EEESC_SE_Li128ELb0ELb1ELb1ELb0EEENS1_30DynamicPersistentTileSchedulerILi128ELi128ELb1ELb1ELb0EEEEEEEEEvNT_6ParamsE:
        .type           _ZN7cutlass13device_kernelIN5flash19enable_sm80_to_sm89INS1_16FlashAttnFwdSm80INS1_25CollectiveMainloopFwdSm80ILi4ELi1ELb0EN4cute5tupleIJNS5_1CILi128EEENS7_ILi112EEENS7_ILi64EEEEEELi64ENS_6half_tEfNS_4arch4Sm80ELb1ELb0ELb1ELb0ELb1ELb0ELb1ELb1EEENS1_21CollectiveEpilogueFwdINS6_IJS8_SA_S9_EEENS6_IJNS7_ILi1EEESI_SI_EEESC_SE_Li128ELb0ELb1ELb1ELb0EEENS1_30DynamicPersistentTileSchedulerILi128ELi128ELb1ELb1ELb0EEEEEEEEEvNT_6ParamsE,@function
        .size           _ZN7cutlass13device_kernelIN5flash19enable_sm80_to_sm89INS1_16FlashAttnFwdSm80INS1_25CollectiveMainloopFwdSm80ILi4ELi1ELb0EN4cute5tupleIJNS5_1CILi128EEENS7_ILi112EEENS7_ILi64EEEEEELi64ENS_6half_tEfNS_4arch4Sm80ELb1ELb0ELb1ELb0ELb1ELb0ELb1ELb1EEENS1_21CollectiveEpilogueFwdINS6_IJS8_SA_S9_EEENS6_IJNS7_ILi1EEESI_SI_EEESC_SE_Li128ELb0ELb1ELb1ELb0EEENS1_30DynamicPersistentTileSchedulerILi128ELi128ELb1ELb1ELb0EEEEEEEEEvNT_6ParamsE,(.L_x_15 - _ZN7cutlass13device_kernelIN5flash19enable_sm80_to_sm89INS1_16FlashAttnFwdSm80INS1_25CollectiveMainloopFwdSm80ILi4ELi1ELb0EN4cute5tupleIJNS5_1CILi128EEENS7_ILi112EEENS7_ILi64EEEEEELi64ENS_6half_tEfNS_4arch4Sm80ELb1ELb0ELb1ELb0ELb1ELb0ELb1ELb1EEENS1_21CollectiveEpilogueFwdINS6_IJS8_SA_S9_EEENS6_IJNS7_ILi1EEESI_SI_EEESC_SE_Li128ELb0ELb1ELb1ELb0EEENS1_30DynamicPersistentTileSchedulerILi128ELi128ELb1ELb1ELb0EEEEEEEEEvNT_6ParamsE)
        .other          _ZN7cutlass13device_kernelIN5flash19enable_sm80_to_sm89INS1_16FlashAttnFwdSm80INS1_25CollectiveMainloopFwdSm80ILi4ELi1ELb0EN4cute5tupleIJNS5_1CILi128EEENS7_ILi112EEENS7_ILi64EEEEEELi64ENS_6half_tEfNS_4arch4Sm80ELb1ELb0ELb1ELb0ELb1ELb0ELb1ELb1EEENS1_21CollectiveEpilogueFwdINS6_IJS8_SA_S9_EEENS6_IJNS7_ILi1EEESI_SI_EEESC_SE_Li128ELb0ELb1ELb1ELb0EEENS1_30DynamicPersistentTileSchedulerILi128ELi128ELb1ELb1ELb0EEEEEEEEEvNT_6ParamsE,@"STO_CUDA_ENTRY STV_DEFAULT"
_ZN7cutlass13device_kernelIN5flash19enable_sm80_to_sm89INS1_16FlashAttnFwdSm80INS1_25CollectiveMainloopFwdSm80ILi4ELi1ELb0EN4cute5tupleIJNS5_1CILi128EEENS7_ILi112EEENS7_ILi64EEEEEELi64ENS_6half_tEfNS_4arch4Sm80ELb1ELb0ELb1ELb0ELb1ELb0ELb1ELb1EEENS1_21CollectiveEpilogueFwdINS6_IJS8_SA_S9_EEENS6_IJNS7_ILi1EEESI_SI_EEESC_SE_Li128ELb0ELb1ELb1ELb0EEENS1_30DynamicPersistentTileSchedulerILi128ELi128ELb1ELb1ELb0EEEEEEEEEvNT_6ParamsE:
[----:B------:R-:W-:Y:S01]  /*0000*/  LDC R1, c[0x0][0x37c] ;  /* 0x0000df00ff017b82 */ /* 0x000fe20000000800 */
[----:B------:R-:W-:Y:S05]  /*0010*/  EXIT ;  /* 0x000000000000794d */ /* 0x000fea0003800000 */
.L_x_6:
        /* <DEDUP_REMOVED lines=14> */
.L_x_15:


//--------------------- .text._ZN7cutlass13device_kernelIN5flash19enable_sm80_to_sm89INS1_16FlashAttnFwdSm80INS1_25CollectiveMainloopFwdSm80ILi4ELi1ELb0EN4cute5tupleIJNS5_1CILi128EEENS7_ILi80EEENS7_ILi64EEEEEELi64ENS_6half_tEfNS_4arch4Sm80ELb1ELb0ELb1ELb1ELb1ELb0ELb1ELb1EEENS1_21CollectiveEpilogueFwdINS6_IJS8_SA_S9_EEENS6_IJNS7_ILi1EEESI_SI_EEESC_SE_Li128ELb1ELb1ELb1ELb0EEENS1_36VarlenDynamicPersistentTileSchedulerILi128ELi80ELi128ELi128ELb1ELb1ELb0ELb1ELb1ELb1EEEEEEEEEvNT_6ParamsE --------------------------
	.section	.text._ZN7cutlass13device_kernelIN5flash19enable_sm80_to_sm89INS1_16FlashAttnFwdSm80INS1_25CollectiveMainloopFwdSm80ILi4ELi1ELb0EN4cute5tupleIJNS5_1CILi128EEENS7_ILi80EEENS7_ILi64EEEEEELi64ENS_6half_tEfNS_4arch4Sm80ELb1ELb0ELb1ELb1ELb1ELb0ELb1ELb1EEENS1_21CollectiveEpilogueFwdINS6_IJS8_SA_S9_EEENS6_IJNS7_ILi1EEESI_SI_EEESC_SE_Li128ELb1ELb1ELb1ELb0EEENS1_36VarlenDynamicPersistentTileSchedulerILi128ELi80ELi128ELi128ELb1ELb1ELb0ELb1ELb1ELb1EEEEEEEEEvNT_6ParamsE,"ax",@progbits
	.align	128
.text._ZN7cutlass13device_kernelIN5flash19enable_sm80_to_sm89INS1_16FlashAttnFwdSm80INS1_25CollectiveMainloopFwdSm80ILi4ELi1ELb0EN4cute5tupleIJNS5_1CILi128EEENS7_ILi80EEENS7_ILi64EEEEEELi64ENS_6half_tEfNS_4arch4Sm80ELb1ELb0ELb1ELb1ELb1ELb0ELb1ELb1EEENS1_21CollectiveEpilogueFwdINS6_IJS8_SA_S9_EEENS6_IJNS7_ILi1EEESI_SI_EEESC_SE_Li128ELb1ELb1ELb1ELb0EEENS1_36VarlenDynamicPersistentTileSchedulerILi128ELi80ELi128ELi128ELb1ELb1ELb0ELb1ELb1ELb1EEEEEEEEEvNT_6ParamsE:
        .type           _ZN7cutlass13device_kernelIN5flash19enable_sm80_to_sm89INS1_16FlashAttnFwdSm80INS1_25CollectiveMainloopFwdSm80ILi4ELi1ELb0EN4cute5tupleIJNS5_1CILi128EEENS7_ILi80EEENS7_ILi64EEEEEELi64ENS_6half_tEfNS_4arch4Sm80ELb1ELb0ELb1ELb1ELb1ELb0ELb1ELb1EEENS1_21CollectiveEpilogueFwdINS6_IJS8_SA_S9_EEENS6_IJNS7_ILi1EEESI_SI_EEESC_SE_Li128ELb1ELb1ELb1ELb0EEENS1_36VarlenDynamicPersistentTileSchedulerILi128ELi80ELi128ELi128ELb1ELb1ELb0ELb1ELb1ELb1EEEEEEEEEvNT_6ParamsE,@function
        .size           _ZN7cutlass13device_kernelIN5flash19enable_sm80_to_sm89INS1_16FlashAttnFwdSm80INS1_25CollectiveMainloopFwdSm80ILi4ELi1ELb0EN4cute5tupleIJNS5_1CILi128EEENS7_ILi80EEENS7_ILi64EEEEEELi64ENS_6half_tEfNS_4arch4Sm80ELb1ELb0ELb1ELb1ELb1ELb0ELb1ELb1EEENS1_21CollectiveEpilogueFwdINS6_IJS8_SA_S9_EEENS6_IJNS7_ILi1EEESI_SI_EEESC_SE_Li128ELb1ELb1ELb1ELb0EEENS1_36VarlenDynamicPersistentTileSchedulerILi128ELi80ELi128ELi128ELb1ELb1ELb0ELb1ELb1ELb1EEEEEEEEEvNT_6ParamsE,(.L_x_16 - _ZN7cutlass13device_kernelIN5flash19enable_sm80_to_sm89INS1_16FlashAttnFwdSm80INS1_25CollectiveMainloopFwdSm80ILi4ELi1ELb0EN4cute5tupleIJNS5_1CILi128EEENS7_ILi80EEENS7_ILi64EEEEEELi64ENS_6half_tEfNS_4arch4Sm80ELb1ELb0ELb1ELb1ELb1ELb0ELb1ELb1EEENS1_21CollectiveEpilogueFwdINS6_IJS8_SA_S9_EEENS6_IJNS7_ILi1EEESI_SI_EEESC_SE_Li128ELb1ELb1ELb1ELb0EEENS1_36VarlenDynamicPersistentTileSchedulerILi128ELi80ELi128ELi128ELb1ELb1ELb0ELb1ELb1ELb1EEEEEEEEEvNT_6ParamsE)
        .other          _ZN7cutlass13device_kernelIN5flash19enable_sm80_to_sm89INS1_16FlashAttnFwdSm80INS1_25CollectiveMainloopFwdSm80ILi4ELi1ELb0EN4cute5tupleIJNS5_1CILi128EEENS7_ILi80EEENS7_ILi64EEEEEELi64ENS_6half_tEfNS_4arch4Sm80ELb1ELb0ELb1ELb1ELb1ELb0ELb1ELb1EEENS1_21CollectiveEpilogueFwdINS6_IJS8_SA_S9_EEENS6_IJNS7_ILi1EEESI_SI_EEESC_SE_Li128ELb1ELb1ELb1ELb0EEENS1_36VarlenDynamicPersistentTileSchedulerILi128ELi80ELi128ELi128ELb1ELb1ELb0ELb1ELb1ELb1EEEEEEEEEvNT_6ParamsE,@"STO_CUDA_ENTRY STV_DEFAULT"
_ZN7cutlass13device_kernelIN5flash19enable_sm80_to_sm89INS1_16FlashAttnFwdSm80INS1_25CollectiveMainloopFwdSm80ILi4ELi1ELb0EN4cute5tupleIJNS5_1CILi128EEENS7_ILi80EEENS7_ILi64EEEEEELi64ENS_6half_tEfNS_4arch4Sm80ELb1ELb0ELb1ELb1ELb1ELb0ELb1ELb1EEENS1_21CollectiveEpilogueFwdINS6_IJS8_SA_S9_EEENS6_IJNS7_ILi1EEESI_SI_EEESC_SE_Li128ELb1ELb1ELb1ELb0EEENS1_36VarlenDynamicPersistentTileSchedulerILi128ELi80ELi128ELi128ELb1ELb1ELb0ELb1ELb1ELb1EEEEEEEEEvNT_6ParamsE:
[----:B------:R-:W-:Y:S01]  /*0000*/  LDC R1, c[0x0][0x37c] ;  /* 0x0000df00ff017b82 */ /* 0x000fe20000000800 */
[----:B------:R-:W-:Y:S05]  /*0010*/  EXIT ;  /* 0x000000000000794d */ /* 0x000fea0003800000 */
.L_x_7:
        /* <DEDUP_REMOVED lines=14> */
.L_x_16:


//--------------------- .text._ZN7cutlass13device_kernelIN5flash19enable_sm80_to_sm89INS1_16FlashAttnFwdSm80INS1_25CollectiveMainloopFwdSm80ILi4ELi1ELb0EN4cute5tupleIJNS5_1CILi128EEENS7_ILi80EEENS7_ILi64EEEEEELi64ENS_6half_tEfNS_4arch4Sm80ELb1ELb0ELb1ELb1ELb1ELb1ELb1ELb1EEENS1_21CollectiveEpilogueFwdINS6_IJS8_SA_S9_EEENS6_IJNS7_ILi1EEESI_SI_EEESC_SE_Li128ELb1ELb1ELb1ELb0EEENS1_36VarlenDynamicPersistentTileSchedulerILi128ELi80ELi128ELi128ELb1ELb1ELb0ELb1ELb1ELb1EEEEEEEEEvNT_6ParamsE --------------------------
	.section	.text._ZN7cutlass13device_kernelIN5flash19enable_sm80_to_sm89INS1_16FlashAttnFwdSm80INS1_25CollectiveMainloopFwdSm80ILi4ELi1ELb0EN4cute5tupleIJNS5_1CILi128EEENS7_ILi80EEENS7_ILi64EEEEEELi64ENS_6half_tEfNS_4arch4Sm80ELb1ELb0ELb1ELb1ELb1ELb1ELb1ELb1EEENS1_21CollectiveEpilogueFwdINS6_IJS8_SA_S9_EEENS6_IJNS7_ILi1EEESI_SI_EEESC_SE_Li128ELb1ELb1ELb1ELb0EEENS1_36VarlenDynamicPersistentTileSchedulerILi128ELi80ELi128ELi128ELb1ELb1ELb0ELb1ELb1ELb1EEEEEEEEEvNT_6ParamsE,"ax",@progbits
	.align	128
.text._ZN7cutlass13device_kernelIN5flash19enable_sm80_to_sm89INS1_16FlashAttnFwdSm80INS1_25CollectiveMainloopFwdSm80ILi4ELi1ELb0EN4cute5tupleIJNS5_1CILi128EEENS7_ILi80EEENS7_ILi64EEEEEELi64ENS_6half_tEfNS_4arch4Sm80ELb1ELb0ELb1ELb1ELb1ELb1ELb1ELb1EEENS1_21CollectiveEpilogueFwdINS6_IJS8_SA_S9_EEENS6_IJNS7_ILi1EEESI_SI_EEESC_SE_Li128ELb1ELb1ELb1ELb0EEENS1_36VarlenDynamicPersistentTileSchedulerILi128ELi80ELi128ELi128ELb1ELb1ELb0ELb1ELb1ELb1EEEEEEEEEvNT_6ParamsE:
        .type           _ZN7cutlass13device_kernelIN5flash19enable_sm80_to_sm89INS1_16FlashAttnFwdSm80INS1_25CollectiveMainloopFwdSm80ILi4ELi1ELb0EN4cute5tupleIJNS5_1CILi128EEENS7_ILi80EEENS7_ILi64EEEEEELi64ENS_6half_tEfNS_4arch4Sm80ELb1ELb0ELb1ELb1ELb1ELb1ELb1ELb1EEENS1_21CollectiveEpilogueFwdINS6_IJS8_SA_S9_EEENS6_IJNS7_ILi1EEESI_SI_EEESC_SE_Li128ELb1ELb1ELb1ELb0EEENS1_36VarlenDynamicPersistentTileSchedulerILi128ELi80ELi128ELi128ELb1ELb1ELb0ELb1ELb1ELb1EEEEEEEEEvNT_6ParamsE,@function
        .size           _ZN7cutlass13device_kernelIN5flash19enable_sm80_to_sm89INS1_16FlashAttnFwdSm80INS1_25CollectiveMainloopFwdSm80ILi4ELi1ELb0EN4cute5tupleIJNS5_1CILi128EEENS7_ILi80EEENS7_ILi64EEEEEELi64ENS_6half_tEfNS_4arch4Sm80ELb1ELb0ELb1ELb1ELb1ELb1ELb1ELb1EEENS1_21CollectiveEpilogueFwdINS6_IJS8_SA_S9_EEENS6_IJNS7_ILi1EEESI_SI_EEESC_SE_Li128ELb1ELb1ELb1ELb0EEENS1_36VarlenDynamicPersistentTileSchedulerILi128ELi80ELi128ELi128ELb1ELb1ELb0ELb1ELb1ELb1EEEEEEEEEvNT_6ParamsE,(.L_x_17 - _ZN7cutlass13device_kernelIN5flash19enable_sm80_to_sm89INS1_16FlashAttnFwdSm80INS1_25CollectiveMainloopFwdSm80ILi4ELi1ELb0EN4cute5tupleIJNS5_1CILi128EEENS7_ILi80EEENS7_ILi64EEEEEELi64ENS_6half_tEfNS_4arch4Sm80ELb1ELb0ELb1ELb1ELb1ELb1ELb1ELb1EEENS1_21CollectiveEpilogueFwdINS6_IJS8_SA_S9_EEENS6_IJNS7_ILi1EEESI_SI_EEESC_SE_Li128ELb1ELb1ELb1ELb0EEENS1_36VarlenDynamicPersistentTileSchedulerILi128ELi80ELi128ELi128ELb1ELb1ELb0ELb1ELb1ELb1EEEEEEEEEvNT_6ParamsE)
        .other          _ZN7cutlass13device_kernelIN5flash19enable_sm80_to_sm89INS1_16FlashAttnFwdSm80INS1_25CollectiveMainloopFwdSm80ILi4ELi1ELb0EN4cute5tupleIJNS5_1CILi128EEENS7_ILi80EEENS7_ILi64EEEEEELi64ENS_6half_tEfNS_4arch4Sm80ELb1ELb0ELb1ELb1ELb1ELb1ELb1ELb1EEENS1_21CollectiveEpilogueFwdINS6_IJS8_SA_S9_EEENS6_IJNS7_ILi1EEESI_SI_EEESC_SE_Li128ELb1ELb1ELb1ELb0EEENS1_36VarlenDynamicPersistentTileSchedulerILi128ELi80ELi128ELi128ELb1ELb1ELb0ELb1ELb1ELb1EEEEEEEEEvNT_6ParamsE,@"STO_CUDA_ENTRY STV_DEFAULT"
_ZN7cutlass13device_kernelIN5flash19enable_sm80_to_sm89INS1_16FlashAttnFwdSm80INS1_25CollectiveMainloopFwdSm80ILi4ELi1ELb0EN4cute5tupleIJNS5_1CILi128EEENS7_ILi80EEENS7_ILi64EEEEEELi64ENS_6half_tEfNS_4arch4Sm80ELb1ELb0ELb1ELb1ELb1ELb1ELb1ELb1EEENS1_21CollectiveEpilogueFwdINS6_IJS8_SA_S9_EEENS6_IJNS7_ILi1EEESI_SI_EEESC_SE_Li128ELb1ELb1ELb1ELb0EEENS1_36VarlenDynamicPersistentTileSchedulerILi128ELi80ELi128ELi128ELb1ELb1ELb0ELb1ELb1ELb1EEEEEEEEEvNT_6ParamsE:
[----:B------:R-:W-:Y:S01]  /*0000*/  LDC R1, c[0x0][0x37c] ;  /* 0x0000df00ff017b82 */ /* 0x000fe20000000800 */
[----:B------:R-:W-:Y:S05]  /*0010*/  EXIT ;  /* 0x000000000000794d */ /* 0x000fea0003800000 */
.L_x_8:
        /* <DEDUP_REMOVED lines=14> */
.L_x_17:


//--------------------- .nv.shared.reserved.0     --------------------------
	.section	.nv.shared.reserved.0,"aw",@nobits
	.weak		__nv_reservedSMEM_offset_0_alias
	.size		__nv_reservedSMEM_offset_0_alias, 0, 64
	.other		__nv_reservedSMEM_offset_0_alias,@"STO_CUDA_RESERVED_SHARED STV_DEFAULT"
__nv_reservedSMEM_offset_0_alias:
	.zero		0
	.zero		64


//--------------------- .nv.global                --------------------------
	.section	.nv.global,"aw",@nobits
.nv.global:
	.type		_ZN85_INTERNAL_37829866_49_flash_fwd_hdim64_fp16_paged_split_softcap_sm80_cu_60c5005d_33564cute1_E,@object
	.size		_ZN85_INTERNAL_37829866_49_flash_fwd_hdim64_fp16_paged_split_softcap_sm80_cu_60c5005d_33564cute1_E,(_ZN85_INTERNAL_37829866_49_flash_fwd_hdim64_fp16_paged_split_softcap_sm80_cu_60c5005d_33564cuda3std3__45__cpo6cbeginE - _ZN85_INTERNAL_37829866_49_flash_fwd_hdim64_fp16_paged_split_softcap_sm80_cu_60c5005d_33564cute1_E)
_ZN85_INTERNAL_37829866_49_flash_fwd_hdim64_fp16_paged_split_softcap_sm80_cu_60c5005d_33564cute1_E:
	.zero		1
	.type		_ZN85_INTERNAL_37829866_49_flash_fwd_hdim64_fp16_paged_split_softcap_sm80_cu_60c5005d_33564cuda3std3__45__cpo6cbeginE,@object
	.size		_ZN85_INTERNAL_37829866_49_flash_fwd_hdim64_fp16_paged_split_softcap_sm80_cu_60c5005d_33564cuda3std3__45__cpo6cbeginE,(_ZN85_INTERNAL_37829866_49_flash_fwd_hdim64_fp16_paged_split_softcap_sm80_cu_60c5005d_33564cuda3std3__48in_placeE - _ZN85_INTERNAL_37829866_49_flash_fwd_hdim64_fp16_paged_split_softcap_sm80_cu_60c5005d_33564cuda3std3__45__cpo6cbeginE)
_ZN85_INTERNAL_37829866_49_flash_fwd_hdim64_fp16_paged_split_softcap_sm80_cu_60c5005d_33564cuda3std3__45__cpo6cbeginE:
	.zero		1
	.type		_ZN85_INTERNAL_37829866_49_flash_fwd_hdim64_fp16_paged_split_softcap_sm80_cu_60c5005d_33564cuda3std3__48in_placeE,@object
	.size		_ZN85_INTERNAL_37829866_49_flash_fwd_hdim64_fp16_paged_split_softcap_sm80_cu_60c5005d_33564cuda3std3__48in_placeE,(_ZN85_INTERNAL_37829866_49_flash_fwd_hdim64_fp16_paged_split_softcap_sm80_cu_60c5005d_33564cuda3std6ranges3__45__cpo9iter_moveE - _ZN85_INTERNAL_37829866_49_flash_fwd_hdim64_fp16_paged_split_softcap_sm80_cu_60c5005d_33564cuda3std3__48in_placeE)
_ZN85_INTERNAL_37829866_49_flash_fwd_hdim64_fp16_paged_split_softcap_sm80_cu_60c5005d_33564cuda3std3__48in_placeE:
	.zero		1
	.type		_ZN85_INTERNAL_37829866_49_flash_fwd_hdim64_fp16_paged_split_softcap_sm80_cu_60c5005d_33564cuda3std6ranges3__45__cpo9iter_moveE,@object
	.size		_ZN85_INTERNAL_37829866_49_flash_fwd_hdim64_fp16_paged_split_softcap_sm80_cu_60c5005d_33564cuda3std6ranges3__45__cpo9iter_moveE,(_ZN85_INTERNAL_37829866_49_flash_fwd_hdim64_fp16_paged_split_softcap_sm80_cu_60c5005d_33564cuda3std3__45__cpo5beginE - _ZN85_INTERNAL_37829866_49_flash_fwd_hdim64_fp16_paged_split_softcap_sm80_cu_60c5005d_33564cuda3std6ranges3__45__cpo9iter_moveE)
_ZN85_INTERNAL_37829866_49_flash_fwd_hdim64_fp16_paged_split_softcap_sm80_cu_60c5005d_33564cuda3std6ranges3__45__cpo9iter_moveE:
	.zero		1
	.type		_ZN85_INTERNAL_37829866_49_flash_fwd_hdim64_fp16_paged_split_softcap_sm80_cu_60c5005d_33564cuda3std3__45__cpo5beginE,@object
	.size		_ZN85_INTERNAL_37829866_49_flash_fwd_hdim64_fp16_paged_split_softcap_sm80_cu_60c5005d_33564cuda3std3__45__cpo5beginE,(_ZN85_INTERNAL_37829866_49_flash_fwd_hdim64_fp16_paged_split_softcap_sm80_cu_60c5005d_33564cuda3std3__487_GLOBAL__N__37829866_49_flash_fwd_hdim64_fp16_paged_split_softcap_sm80_cu_60c5005d_33566ignoreE - _ZN85_INTERNAL_37829866_49_flash_fwd_hdim64_fp16_paged_split_softcap_sm80_cu_60c5005d_33564cuda3std3__45__cpo5beginE)
_ZN85_INTERNAL_37829866_49_flash_fwd_hdim64_fp16_paged_split_softcap_sm80_cu_60c5005d_33564cuda3std3__45__cpo5beginE:
	.zero		1
	.type		_ZN85_INTERNAL_37829866_49_flash_fwd_hdim64_fp16_paged_split_softcap_sm80_cu_60c5005d_33564cuda3std3__487_GLOBAL__N__37829866_49_flash_fwd_hdim64_fp16_paged_split_softcap_sm80_cu_60c5005d_33566ignoreE,@object
	.size		_ZN85_INTERNAL_37829866_49_flash_fwd_hdim64_fp16_paged_split_softcap_sm80_cu_60c5005d_33564cuda3std3__487_GLOBAL__N__37829866_49_flash_fwd_hdim64_fp16_paged_split_softcap_sm80_cu_60c5005d_33566ignoreE,(_ZN85_INTERNAL_37829866_49_flash_fwd_hdim64_fp16_paged_split_softcap_sm80_cu_60c5005d_33564cute7productE - _ZN85_INTERNAL_37829866_49_flash_fwd_hdim64_fp16_paged_split_softcap_sm80_cu_60c5005d_33564cuda3std3__487_GLOBAL__N__37829866_49_flash_fwd_hdim64_fp16_paged_split_softcap_sm80_cu_60c5005d_33566ignoreE)
_ZN85_INTERNAL_37829866_49_flash_fwd_hdim64_fp16_paged_split_softcap_sm80_cu_60c5005d_33564cuda3std3__487_GLOBAL__N__37829866_49_flash_fwd_hdim64_fp16_paged_split_softcap_sm80_cu_60c5005d_33566ignoreE:
	.zero		1
	.type		_ZN85_INTERNAL_37829866_49_flash_fwd_hdim64_fp16_paged_split_softcap_sm80_cu_60c5005d_33564cute7productE,@object
	.size		_ZN85_INTERNAL_37829866_49_flash_fwd_hdim64_fp16_paged_split_softcap_sm80_cu_60c5005d_33564cute7productE,(_ZN85_INTERNAL_37829866_49_flash_fwd_hdim64_fp16_paged_split_softcap_sm80_cu_60c5005d_33564cuda3std3__45__cpo3endE - _ZN85_INTERNAL_37829866_49_flash_fwd_hdim64_fp16_paged_split_softcap_sm80_cu_60c5005d_33564cute7productE)
_ZN85_INTERNAL_37829866_49_flash_fwd_hdim64_fp16_paged_split_softcap_sm80_cu_60c5005d_33564cute7productE:
	.zero		1
	.type		_ZN85_INTERNAL_37829866_49_flash_fwd_hdim64_fp16_paged_split_softcap_sm80_cu_60c5005d_33564cuda3std3__45__cpo3endE,@object
	.size		_ZN85_INTERNAL_37829866_49_flash_fwd_hdim64_fp16_paged_split_softcap_sm80_cu_60c5005d_33564cuda3std3__45__cpo3endE,(_ZN85_INTERNAL_37829866_49_flash_fwd_hdim64_fp16_paged_split_softcap_sm80_cu_60c5005d_33564cuda3std3__419piecewise_constructE - _ZN85_INTERNAL_37829866_49_flash_fwd_hdim64_fp16_paged_split_softcap_sm80_cu_60c5005d_33564cuda3std3__45__cpo3endE)
_ZN85_INTERNAL_37829866_49_flash_fwd_hdim64_fp16_paged_split_softcap_sm80_cu_60c5005d_33564cuda3std3__45__cpo3endE:
	.zero		1
	.type		_ZN85_INTERNAL_37829866_49_flash_fwd_hdim64_fp16_paged_split_softcap_sm80_cu_60c5005d_33564cuda3std3__419piecewise_constructE,@object
	.size		_ZN85_INTERNAL_37829866_49_flash_fwd_hdim64_fp16_paged_split_softcap_sm80_cu_60c5005d_33564cuda3std3__419piecewise_constructE,(_ZN85_INTERNAL_37829866_49_flash_fwd_hdim64_fp16_paged_split_softcap_sm80_cu_60c5005d_33564cuda3std3__45__cpo4cendE - _ZN85_INTERNAL_37829866_49_flash_fwd_hdim64_fp16_paged_split_softcap_sm80_cu_60c5005d_33564cuda3std3__419piecewise_constructE)
_ZN85_INTERNAL_37829866_49_flash_fwd_hdim64_fp16_paged_split_softcap_sm80_cu_60c5005d_33564cuda3std3__419piecewise_constructE:
	.zero		1
	.type		_ZN85_INTERNAL_37829866_49_flash_fwd_hdim64_fp16_paged_split_softcap_sm80_cu_60c5005d_33564cuda3std3__45__cpo4cendE,@object
	.size		_ZN85_INTERNAL_37829866_49_flash_fwd_hdim64_fp16_paged_split_softcap_sm80_cu_60c5005d_33564cuda3std3__45__cpo4cendE,(_ZN85_INTERNAL_37829866_49_flash_fwd_hdim64_fp16_paged_split_softcap_sm80_cu_60c5005d_33564cuda3std6ranges3__45__cpo4swapE - _ZN85_INTERNAL_37829866_49_flash_fwd_hdim64_fp16_paged_split_softcap_sm80_cu_60c5005d_33564cuda3std3__45__cpo4cendE)
_ZN85_INTERNAL_37829866_49_flash_fwd_hdim64_fp16_paged_split_softcap_sm80_cu_60c5005d_33564cuda3std3__45__cpo4cendE:
	.zero		1
	.type		_ZN85_INTERNAL_37829866_49_flash_fwd_hdim64_fp16_paged_split_softcap_sm80_cu_60c5005d_33564cuda3std6ranges3__45__cpo4swapE,@object
	.size		_ZN85_INTERNAL_37829866_49_flash_fwd_hdim64_fp16_paged_split_softcap_sm80_cu_60c5005d_33564cuda3std6ranges3__45__cpo4swapE,(.L_7 - _ZN85_INTERNAL_37829866_49_flash_fwd_hdim64_fp16_paged_split_softcap_sm80_cu_60c5005d_33564cuda3std6ranges3__45__cpo4swapE)
_ZN85_INTERNAL_37829866_49_flash_fwd_hdim64_fp16_paged_split_softcap_sm80_cu_60c5005d_33564cuda3std6ranges3__45__cpo4swapE:
	.zero		1
.L_7:


//--------------------- .nv.constant0._ZN7cutlass13device_kernelIN5flash19enable_sm80_to_sm89INS1_16FlashAttnFwdSm80INS1_25CollectiveMainloopFwdSm80ILi4ELi1ELb0EN4cute5tupleIJNS5_1CILi128EEENS7_ILi112EEENS7_ILi64EEEEEELi64ENS_6half_tEfNS_4arch4Sm80ELb0ELb0ELb1ELb0ELb1ELb0ELb1ELb1EEENS1_21CollectiveEpilogueFwdINS6_IJS8_SA_S9_EEENS6_IJNS7_ILi1EEESI_SI_EEESC_SE_Li128ELb0ELb1ELb1ELb0EEENS1_19SingleTileSchedulerILb0ELb1ELb1ELi128EEEEEEEEEvNT_6ParamsE --------------------------
	.section	.nv.constant0._ZN7cutlass13device_kernelIN5flash19enable_sm80_to_sm89INS1_16FlashAttnFwdSm80INS1_25CollectiveMainloopFwdSm80ILi4ELi1ELb0EN4cute5tupleIJNS5_1CILi128EEENS7_ILi112EEENS7_ILi64EEEEEELi64ENS_6half_tEfNS_4arch4Sm80ELb0ELb0ELb1ELb0ELb1ELb0ELb1ELb1EEENS1_21CollectiveEpilogueFwdINS6_IJS8_SA_S9_EEENS6_IJNS7_ILi1EEESI_SI_EEESC_SE_Li128ELb0ELb1ELb1ELb0EEENS1_19SingleTileSchedulerILb0ELb1ELb1ELi128EEEEEEEEEvNT_6ParamsE,"a",@progbits
	.sectionflags	@""
	.align	4
.nv.constant0._ZN7cutlass13device_kernelIN5flash19enable_sm80_to_sm89INS1_16FlashAttnFwdSm80INS1_25CollectiveMainloopFwdSm80ILi4ELi1ELb0EN4cute5tupleIJNS5_1CILi128EEENS7_ILi112EEENS7_ILi64EEEEEELi64ENS_6half_tEfNS_4arch4Sm80ELb0ELb0ELb1ELb0ELb1ELb0ELb1ELb1EEENS1_21CollectiveEpilogueFwdINS6_IJS8_SA_S9_EEENS6_IJNS7_ILi1EEESI_SI_EEESC_SE_Li128ELb0ELb1ELb1ELb0EEENS1_19SingleTileSchedulerILb0ELb1ELb1ELi128EEEEEEEEEvNT_6ParamsE:
	.zero		1944


//--------------------- .nv.constant0._ZN7cutlass13device_kernelIN5flash19enable_sm80_to_sm89INS1_16FlashAttnFwdSm80INS1_25CollectiveMainloopFwdSm80ILi4ELi1ELb0EN4cute5tupleIJNS5_1CILi128EEENS7_ILi80EEENS7_ILi64EEEEEELi64ENS_6half_tEfNS_4arch4Sm80ELb0ELb0ELb1ELb1ELb1ELb0ELb1ELb1EEENS1_21CollectiveEpilogueFwdINS6_IJS8_SA_S9_EEENS6_IJNS7_ILi1EEESI_SI_EEESC_SE_Li128ELb1ELb1ELb1ELb0EEENS1_36VarlenDynamicPersistentTileSchedulerILi128ELi80ELi128ELi128ELb1ELb1ELb0ELb0ELb1ELb1EEEEEEEEEvNT_6ParamsE --------------------------
	.section	.nv.constant0._ZN7cutlass13device_kernelIN5flash19enable_sm80_to_sm89INS1_16FlashAttnFwdSm80INS1_25CollectiveMainloopFwdSm80ILi4ELi1ELb0EN4cute5tupleIJNS5_1CILi128EEENS7_ILi80EEENS7_ILi64EEEEEELi64ENS_6half_tEfNS_4arch4Sm80ELb0ELb0ELb1ELb1ELb1ELb0ELb1ELb1EEENS1_21CollectiveEpilogueFwdINS6_IJS8_SA_S9_EEENS6_IJNS7_ILi1EEESI_SI_EEESC_SE_Li128ELb1ELb1ELb1ELb0EEENS1_36VarlenDynamicPersistentTileSchedulerILi128ELi80ELi128ELi128ELb1ELb1ELb0ELb0ELb1ELb1EEEEEEEEEvNT_6ParamsE,"a",@progbits
	.sectionflags	@""
	.align	4
.nv.constant0._ZN7cutlass13device_kernelIN5flash19enable_sm80_to_sm89INS1_16FlashAttnFwdSm80INS1_25CollectiveMainloopFwdSm80ILi4ELi1ELb0EN4cute5tupleIJNS5_1CILi128EEENS7_ILi80EEENS7_ILi64EEEEEELi64ENS_6half_tEfNS_4arch4Sm80ELb0ELb0ELb1ELb1ELb1ELb0ELb1ELb1EEENS1_21CollectiveEpilogueFwdINS6_IJS8_SA_S9_EEENS6_IJNS7_ILi1EEESI_SI_EEESC_SE_Li128ELb1ELb1ELb1ELb0EEENS1_36VarlenDynamicPersistentTileSchedulerILi128ELi80ELi128ELi128ELb1ELb1ELb0ELb0ELb1ELb1EEEEEEEEEvNT_6ParamsE:
	.zero		1976


//--------------------- .nv.constant0._ZN7cutlass13device_kernelIN5flash19enable_sm80_to_sm89INS1_16FlashAttnFwdSm80INS1_25CollectiveMainloopFwdSm80ILi4ELi1ELb0EN4cute5tupleIJNS5_1CILi128EEENS7_ILi80EEENS7_ILi64EEEEEELi64ENS_6half_tEfNS_4arch4Sm80ELb0ELb0ELb1ELb1ELb1ELb1ELb1ELb1EEENS1_21CollectiveEpilogueFwdINS6_IJS8_SA_S9_EEENS6_IJNS7_ILi1EEESI_SI_EEESC_SE_Li128ELb1ELb1ELb1ELb0EEENS1_36VarlenDynamicPersistentTileSchedulerILi128ELi80ELi128ELi128ELb1ELb1ELb0ELb0ELb1ELb1EEEEEEEEEvNT_6ParamsE --------------------------
	.section	.nv.constant0._ZN7cutlass13device_kernelIN5flash19enable_sm80_to_sm89INS1_16FlashAttnFwdSm80INS1_25CollectiveMainloopFwdSm80ILi4ELi1ELb0EN4cute5tupleIJNS5_1CILi128EEENS7_ILi80EEENS7_ILi64EEEEEELi64ENS_6half_tEfNS_4arch4Sm80ELb0ELb0ELb1ELb1ELb1ELb1ELb1ELb1EEENS1_21CollectiveEpilogueFwdINS6_IJS8_SA_S9_EEENS6_IJNS7_ILi1EEESI_SI_EEESC_SE_Li128ELb1ELb1ELb1ELb0EEENS1_36VarlenDynamicPersistentTileSchedulerILi128ELi80ELi128ELi128ELb1ELb1ELb0ELb0ELb1ELb1EEEEEEEEEvNT_6ParamsE,"a",@progbits
	.sectionflags	@""
	.align	4
.nv.constant0._ZN7cutlass13device_kernelIN5flash19enable_sm80_to_sm89INS1_16FlashAttnFwdSm80INS1_25CollectiveMainloopFwdSm80ILi4ELi1ELb0EN4cute5tupleIJNS5_1CILi128EEENS7_ILi80EEENS7_ILi64EEEEEELi64ENS_6half_tEfNS_4arch4Sm80ELb0ELb0ELb1ELb1ELb1ELb1ELb1ELb1EEENS1_21CollectiveEpilogueFwdINS6_IJS8_SA_S9_EEENS6_IJNS7_ILi1EEESI_SI_EEESC_SE_Li128ELb1ELb1ELb1ELb0EEENS1_36VarlenDynamicPersistentTileSchedulerILi128ELi80ELi128ELi128ELb1ELb1ELb0ELb0ELb1ELb1EEEEEEEEEvNT_6ParamsE:
	.zero		1976


//--------------------- .nv.constant0._ZN7cutlass13device_kernelIN5flash19enable_sm80_to_sm89INS1_16FlashAttnFwdSm80INS1_25CollectiveMainloopFwdSm80ILi4ELi1ELb0EN4cute5tupleIJNS5_1CILi128EEENS7_ILi96EEENS7_ILi64EEEEEELi64ENS_6half_tEfNS_4arch4Sm80ELb0ELb1ELb1ELb0ELb1ELb0ELb1ELb1EEENS1_21CollectiveEpilogueFwdINS6_IJS8_SA_S9_EEENS6_IJNS7_ILi1EEESI_SI_EEESC_SE_Li128ELb0ELb1ELb1ELb0EEENS1_19SingleTileSchedulerILb0ELb1ELb1ELi128EEEEEEEEEvNT_6ParamsE --------------------------
	.section	.nv.constant0._ZN7cutlass13device_kernelIN5flash19enable_sm80_to_sm89INS1_16FlashAttnFwdSm80INS1_25CollectiveMainloopFwdSm80ILi4ELi1ELb0EN4cute5tupleIJNS5_1CILi128EEENS7_ILi96EEENS7_ILi64EEEEEELi64ENS_6half_tEfNS_4arch4Sm80ELb0ELb1ELb1ELb0ELb1ELb0ELb1ELb1EEENS1_21CollectiveEpilogueFwdINS6_IJS8_SA_S9_EEENS6_IJNS7_ILi1EEESI_SI_EEESC_SE_Li128ELb0ELb1ELb1ELb0EEENS1_19SingleTileSchedulerILb0ELb1ELb1ELi128EEEEEEEEEvNT_6ParamsE,"a",@progbits
	.sectionflags	@""
	.align	4
.nv.constant0._ZN7cutlass13device_kernelIN5flash19enable_sm80_to_sm89INS1_16FlashAttnFwdSm80INS1_25CollectiveMainloopFwdSm80ILi4ELi1ELb0EN4cute5tupleIJNS5_1CILi128EEENS7_ILi96EEENS7_ILi64EEEEEELi64ENS_6half_tEfNS_4arch4Sm80ELb0ELb1ELb1ELb0ELb1ELb0ELb1ELb1EEENS1_21CollectiveEpilogueFwdINS6_IJS8_SA_S9_EEENS6_IJNS7_ILi1EEESI_SI_EEESC_SE_Li128ELb0ELb1ELb1ELb0EEENS1_19SingleTileSchedulerILb0ELb1ELb1ELi128EEEEEEEEEvNT_6ParamsE:
	.zero		1944


//--------------------- .nv.constant0._ZN7cutlass13device_kernelIN5flash19enable_sm80_to_sm89INS1_16FlashAttnFwdSm80INS1_25CollectiveMainloopFwdSm80ILi4ELi1ELb0EN4cute5tupleIJNS5_1CILi128EEENS7_ILi80EEENS7_ILi64EEEEEELi64ENS_6half_tEfNS_4arch4Sm80ELb0ELb1ELb1ELb1ELb1ELb0ELb1ELb1EEENS1_21CollectiveEpilogueFwdINS6_IJS8_SA_S9_EEENS6_IJNS7_ILi1EEESI_SI_EEESC_SE_Li128ELb1ELb1ELb1ELb0EEENS1_36VarlenDynamicPersistentTileSchedulerILi128ELi80ELi128ELi128ELb1ELb1ELb0ELb1ELb0ELb1EEEEEEEEEvNT_6ParamsE --------------------------
	.section	.nv.constant0._ZN7cutlass13device_kernelIN5flash19enable_sm80_to_sm89INS1_16FlashAttnFwdSm80INS1_25CollectiveMainloopFwdSm80ILi4ELi1ELb0EN4cute5tupleIJNS5_1CILi128EEENS7_ILi80EEENS7_ILi64EEEEEELi64ENS_6half_tEfNS_4arch4Sm80ELb0ELb1ELb1ELb1ELb1ELb0ELb1ELb1EEENS1_21CollectiveEpilogueFwdINS6_IJS8_SA_S9_EEENS6_IJNS7_ILi1EEESI_SI_EEESC_SE_Li128ELb1ELb1ELb1ELb0EEENS1_36VarlenDynamicPersistentTileSchedulerILi128ELi80ELi128ELi128ELb1ELb1ELb0ELb1ELb0ELb1EEEEEEEEEvNT_6ParamsE,"a",@progbits
	.sectionflags	@""
	.align	4
.nv.constant0._ZN7cutlass13device_kernelIN5flash19enable_sm80_to_sm89INS1_16FlashAttnFwdSm80INS1_25CollectiveMainloopFwdSm80ILi4ELi1ELb0EN4cute5tupleIJNS5_1CILi128EEENS7_ILi80EEENS7_ILi64EEEEEELi64ENS_6half_tEfNS_4arch4Sm80ELb0ELb1ELb1ELb1ELb1ELb0ELb1ELb1EEENS1_21CollectiveEpilogueFwdINS6_IJS8_SA_S9_EEENS6_IJNS7_ILi1EEESI_SI_EEESC_SE_Li128ELb1ELb1ELb1ELb0EEENS1_36VarlenDynamicPersistentTileSchedulerILi128ELi80ELi128ELi128ELb1ELb1ELb0ELb1ELb0ELb1EEEEEEEEEvNT_6ParamsE:
	.zero		1976


//--------------------- .nv.constant0._ZN7cutlass13device_kernelIN5flash19enable_sm80_to_sm89INS1_16FlashAttnFwdSm80INS1_25CollectiveMainloopFwdSm80ILi4ELi1ELb0EN4cute5tupleIJNS5_1CILi128EEENS7_ILi80EEENS7_ILi64EEEEEELi64ENS_6half_tEfNS_4arch4Sm80ELb0ELb1ELb1ELb1ELb1ELb1ELb1ELb1EEENS1_21CollectiveEpilogueFwdINS6_IJS8_SA_S9_EEENS6_IJNS7_ILi1EEESI_SI_EEESC_SE_Li128ELb1ELb1ELb1ELb0EEENS1_36VarlenDynamicPersistentTileSchedulerILi128ELi80ELi128ELi128ELb1ELb1ELb0ELb1ELb0ELb1EEEEEEEEEvNT_6ParamsE --------------------------
	.section	.nv.constant0._ZN7cutlass13device_kernelIN5flash19enable_sm80_to_sm89INS1_16FlashAttnFwdSm80INS1_25CollectiveMainloopFwdSm80ILi4ELi1ELb0EN4cute5tupleIJNS5_1CILi128EEENS7_ILi80EEENS7_ILi64EEEEEELi64ENS_6half_tEfNS_4arch4Sm80ELb0ELb1ELb1ELb1ELb1ELb1ELb1ELb1EEENS1_21CollectiveEpilogueFwdINS6_IJS8_SA_S9_EEENS6_IJNS7_ILi1EEESI_SI_EEESC_SE_Li128ELb1ELb1ELb1ELb0EEENS1_36VarlenDynamicPersistentTileSchedulerILi128ELi80ELi128ELi128ELb1ELb1ELb0ELb1ELb0ELb1EEEEEEEEEvNT_6ParamsE,"a",@progbits
	.sectionflags	@""
	.align	4
.nv.constant0._ZN7cutlass13device_kernelIN5flash19enable_sm80_to_sm89INS1_16FlashAttnFwdSm80INS1_25CollectiveMainloopFwdSm80ILi4ELi1ELb0EN4cute5tupleIJNS5_1CILi128EEENS7_ILi80EEENS7_ILi64EEEEEELi64ENS_6half_tEfNS_4arch4Sm80ELb0ELb1ELb1ELb1ELb1ELb1ELb1ELb1EEENS1_21CollectiveEpilogueFwdINS6_IJS8_SA_S9_EEENS6_IJNS7_ILi1EEESI_SI_EEESC_SE_Li128ELb1ELb1ELb1ELb0EEENS1_36VarlenDynamicPersistentTileSchedulerILi128ELi80ELi128ELi128ELb1ELb1ELb0ELb1ELb0ELb1EEEEEEEEEvNT_6ParamsE:
	.zero		1976


//--------------------- .nv.constant0._ZN7cutlass13device_kernelIN5flash19enable_sm80_to_sm89INS1_16FlashAttnFwdSm80INS1_25CollectiveMainloopFwdSm80ILi4ELi1ELb0EN4cute5tupleIJNS5_1CILi128EEENS7_ILi112EEENS7_ILi64EEEEEELi64ENS_6half_tEfNS_4arch4Sm80ELb1ELb0ELb1ELb0ELb1ELb0ELb1ELb1EEENS1_21CollectiveEpilogueFwdINS6_IJS8_SA_S9_EEENS6_IJNS7_ILi1EEESI_SI_EEESC_SE_Li128ELb0ELb1ELb1ELb0EEENS1_30DynamicPersistentTileSchedulerILi128ELi128ELb1ELb1ELb0EEEEEEEEEvNT_6ParamsE --------------------------
	.section	.nv.constant0._ZN7cutlass13device_kernelIN5flash19enable_sm80_to_sm89INS1_16FlashAttnFwdSm80INS1_25CollectiveMainloopFwdSm80ILi4ELi1ELb0EN4cute5tupleIJNS5_1CILi128EEENS7_ILi112EEENS7_ILi64EEEEEELi64ENS_6half_tEfNS_4arch4Sm80ELb1ELb0ELb1ELb0ELb1ELb0ELb1ELb1EEENS1_21CollectiveEpilogueFwdINS6_IJS8_SA_S9_EEENS6_IJNS7_ILi1EEESI_SI_EEESC_SE_Li128ELb0ELb1ELb1ELb0EEENS1_30DynamicPersistentTileSchedulerILi128ELi128ELb1ELb1ELb0EEEEEEEEEvNT_6ParamsE,"a",@progbits
	.sectionflags	@""
	.align	4
.nv.constant0._ZN7cutlass13device_kernelIN5flash19enable_sm80_to_sm89INS1_16FlashAttnFwdSm80INS1_25CollectiveMainloopFwdSm80ILi4ELi1ELb0EN4cute5tupleIJNS5_1CILi128EEENS7_ILi112EEENS7_ILi64EEEEEELi64ENS_6half_tEfNS_4arch4Sm80ELb1ELb0ELb1ELb0ELb1ELb0ELb1ELb1EEENS1_21CollectiveEpilogueFwdINS6_IJS8_SA_S9_EEENS6_IJNS7_ILi1EEESI_SI_EEESC_SE_Li128ELb0ELb1ELb1ELb0EEENS1_30DynamicPersistentTileSchedulerILi128ELi128ELb1ELb1ELb0EEEEEEEEEvNT_6ParamsE:
	.zero		1960


//--------------------- .nv.constant0._ZN7cutlass13device_kernelIN5flash19enable_sm80_to_sm89INS1_16FlashAttnFwdSm80INS1_25CollectiveMainloopFwdSm80ILi4ELi1ELb0EN4cute5tupleIJNS5_1CILi128EEENS7_ILi80EEENS7_ILi64EEEEEELi64ENS_6half_tEfNS_4arch4Sm80ELb1ELb0ELb1ELb1ELb1ELb0ELb1ELb1EEENS1_21CollectiveEpilogueFwdINS6_IJS8_SA_S9_EEENS6_IJNS7_ILi1EEESI_SI_EEESC_SE_Li128ELb1ELb1ELb1ELb0EEENS1_36VarlenDynamicPersistentTileSchedulerILi128ELi80ELi128ELi128ELb1ELb1ELb0ELb1ELb1ELb1EEEEEEEEEvNT_6ParamsE --------------------------
	.section	.nv.constant0._ZN7cutlass13device_kernelIN5flash19enable_sm80_to_sm89INS1_16FlashAttnFwdSm80INS1_25CollectiveMainloopFwdSm80ILi4ELi1ELb0EN4cute5tupleIJNS5_1CILi128EEENS7_ILi80EEENS7_ILi64EEEEEELi64ENS_6half_tEfNS_4arch4Sm80ELb1ELb0ELb1ELb1ELb1ELb0ELb1ELb1EEENS1_21CollectiveEpilogueFwdINS6_IJS8_SA_S9_EEENS6_IJNS7_ILi1EEESI_SI_EEESC_SE_Li128ELb1ELb1ELb1ELb0EEENS1_36VarlenDynamicPersistentTileSchedulerILi128ELi80ELi128ELi128ELb1ELb1ELb0ELb1ELb1ELb1EEEEEEEEEvNT_6ParamsE,"a",@progbits
	.sectionflags	@""
	.align	4
.nv.constant0._ZN7cutlass13device_kernelIN5flash19enable_sm80_to_sm89INS1_16FlashAttnFwdSm80INS1_25CollectiveMainloopFwdSm80ILi4ELi1ELb0EN4cute5tupleIJNS5_1CILi128EEENS7_ILi80EEENS7_ILi64EEEEEELi64ENS_6half_tEfNS_4arch4Sm80ELb1ELb0ELb1ELb1ELb1ELb0ELb1ELb1EEENS1_21CollectiveEpilogueFwdINS6_IJS8_SA_S9_EEENS6_IJNS7_ILi1EEESI_SI_EEESC_SE_Li128ELb1ELb1ELb1ELb0EEENS1_36VarlenDynamicPersistentTileSchedulerILi128ELi80ELi128ELi128ELb1ELb1ELb0ELb1ELb1ELb1EEEEEEEEEvNT_6ParamsE:
	.zero		1976


//--------------------- .nv.constant0._ZN7cutlass13device_kernelIN5flash19enable_sm80_to_sm89INS1_16FlashAttnFwdSm80INS1_25CollectiveMainloopFwdSm80ILi4ELi1ELb0EN4cute5tupleIJNS5_1CILi128EEENS7_ILi80EEENS7_ILi64EEEEEELi64ENS_6half_tEfNS_4arch4Sm80ELb1ELb0ELb1ELb1ELb1ELb1ELb1ELb1EEENS1_21CollectiveEpilogueFwdINS6_IJS8_SA_S9_EEENS6_IJNS7_ILi1EEESI_SI_EEESC_SE_Li128ELb1ELb1ELb1ELb0EEENS1_36VarlenDynamicPersistentTileSchedulerILi128ELi80ELi128ELi128ELb1ELb1ELb0ELb1ELb1ELb1EEEEEEEEEvNT_6ParamsE --------------------------
	.section	.nv.constant0._ZN7cutlass13device_kernelIN5flash19enable_sm80_to_sm89INS1_16FlashAttnFwdSm80INS1_25CollectiveMainloopFwdSm80ILi4ELi1ELb0EN4cute5tupleIJNS5_1CILi128EEENS7_ILi80EEENS7_ILi64EEEEEELi64ENS_6half_tEfNS_4arch4Sm80ELb1ELb0ELb1ELb1ELb1ELb1ELb1ELb1EEENS1_21CollectiveEpilogueFwdINS6_IJS8_SA_S9_EEENS6_IJNS7_ILi1EEESI_SI_EEESC_SE_Li128ELb1ELb1ELb1ELb0EEENS1_36VarlenDynamicPersistentTileSchedulerILi128ELi80ELi128ELi128ELb1ELb1ELb0ELb1ELb1ELb1EEEEEEEEEvNT_6ParamsE,"a",@progbits
	.sectionflags	@""
	.align	4
.nv.constant0._ZN7cutlass13device_kernelIN5flash19enable_sm80_to_sm89INS1_16FlashAttnFwdSm80INS1_25CollectiveMainloopFwdSm80ILi4ELi1ELb0EN4cute5tupleIJNS5_1CILi128EEENS7_ILi80EEENS7_ILi64EEEEEELi64ENS_6half_tEfNS_4arch4Sm80ELb1ELb0ELb1ELb1ELb1ELb1ELb1ELb1EEENS1_21CollectiveEpilogueFwdINS6_IJS8_SA_S9_EEENS6_IJNS7_ILi1EEESI_SI_EEESC_SE_Li128ELb1ELb1ELb1ELb0EEENS1_36VarlenDynamicPersistentTileSchedulerILi128ELi80ELi128ELi128ELb1ELb1ELb0ELb1ELb1ELb1EEEEEEEEEvNT_6ParamsE:
	.zero		1976


//--------------------- SYMBOLS --------------------------

	.type		.nv.reservedSmem.offset0,@object
	.size		.nv.reservedSmem.offset0,0x4
